def matmul_kernel(
    a_ptr,
    b_ptr,
    c_ptr,
    M,
    N,
    K,
    stride_am,
    stride_ak,
    stride_bk,
    stride_bn,
    stride_cm,
    stride_cn,
    BLOCK_M: tl.constexpr,
    BLOCK_N: tl.constexpr,
    BLOCK_K: tl.constexpr,
    GROUP_M: tl.constexpr,
):
    pid = tl.program_id(axis=0)
    num_pid_m = tl.cdiv(M, BLOCK_M)
    num_pid_n = tl.cdiv(N, BLOCK_N)
    num_pid_in_group = GROUP_M * num_pid_n
    group_id = pid // num_pid_in_group
    first_pid_m = group_id * GROUP_M
    group_size_m = min(num_pid_m - first_pid_m, GROUP_M)
    pid_m = first_pid_m + ((pid % num_pid_in_group) % group_size_m)
    pid_n = (pid % num_pid_in_group) // group_size_m

    offs_am = (pid_m * BLOCK_M + tl.arange(0, BLOCK_M)) % M
    offs_bn = (pid_n * BLOCK_N + tl.arange(0, BLOCK_N)) % N
    offs_k = tl.arange(0, BLOCK_K)
    a_ptrs = a_ptr + offs_am[:, None] * stride_am + offs_k[None, :] * stride_ak
    b_ptrs = b_ptr + offs_k[:, None] * stride_bk + offs_bn[None, :] * stride_bn

    acc = tl.zeros((BLOCK_M, BLOCK_N), dtype=tl.float32)
    for kk in range(0, tl.cdiv(K, BLOCK_K)):
        a = tl.load(a_ptrs, mask=offs_k[None, :] < K - kk * BLOCK_K, other=0.0)
        b = tl.load(b_ptrs, mask=offs_k[:, None] < K - kk * BLOCK_K, other=0.0)
        acc = tl.dot(a, b, acc)
        a_ptrs += BLOCK_K * stride_ak
        b_ptrs += BLOCK_K * stride_bk

    c = acc.to(c_ptr.dtype.element_ty)
    offs_cm = pid_m * BLOCK_M + tl.arange(0, BLOCK_M)
    offs_cn = pid_n * BLOCK_N + tl.arange(0, BLOCK_N)
    c_ptrs = c_ptr + offs_cm[:, None] * stride_cm + offs_cn[None, :] * stride_cn
    mask = (offs_cm[:, None] < M) & (offs_cn[None, :] < N)
    tl.store(c_ptrs, c, mask=mask)

# config = {"BLOCK_K": 32, "BLOCK_M": 256, "BLOCK_N": 128, "GROUP_M": 8, "arch": "sm_100", "dtype": "bf16", "num_ctas": 2, "num_stages": 3, "num_warps": 4}
# arch = sm_100


// ===== COMPILED SASS (sm_100a) =====

	.target	sm_100a

	.elftype	@"ET_EXEC"


//--------------------- .note.nv.tkinfo           --------------------------
	.section	.note.nv.tkinfo,"",@"SHT_NOTE"
	.sectionflags	@"SHF_NOTE_NV_TKINFO"
	.tkinfo
        /*0018*/ 	.word	0x00000081
        /*0030*/ 	.string	""
        /*0030*/ 	.string	"ptxas-blackwell"
        /*0030*/ 	.string	"Cuda compilation tools, release 12.9, V12.9.86"
        /*0030*/ 	.string	"Build cuda_12.9.r12.9/compiler.36037853_0"
        /*0030*/ 	.string	"-v  -suppress-debug-info  -lineinfo  -arch sm_100a "



//--------------------- .note.nv.cuver            --------------------------
	.section	.note.nv.cuver,"",@"SHT_NOTE"
	.sectionflags	@"SHF_NOTE_NV_CUVER"
        /*0018*/ 	.short	0x0001
        /*001a*/ 	.short	0x0064
        /*001c*/ 	.short	0x0001
        /*001e*/ 	.short	0x0000
        /*0020*/ 	.short	0x0001
        /*0022*/ 	.short	0x0000


//--------------------- .nv.info                  --------------------------
	.section	.nv.info,"",@"SHT_CUDA_INFO"
	.align	4


	//----- nvinfo : EIATTR_REGCOUNT
	.align		4
        /*0000*/ 	.byte	0x04, 0x2f
        /*0002*/ 	.short	(.L_6 - .L_5)
	.align		4
.L_5:
        /*0004*/ 	.word	index@(matmul_kernel)
        /*0008*/ 	.word	0x000000ad


	//----- nvinfo : EIATTR_FRAME_SIZE
	.align		4
.L_6:
        /*000c*/ 	.byte	0x04, 0x11
        /*000e*/ 	.short	(.L_8 - .L_7)
	.align		4
.L_7:
        /*0010*/ 	.word	index@($__internal_2_$__cuda_sm10x_tcgen05_guardrail_trap_unallocated_columns_being_dealloced)
        /*0014*/ 	.word	0x00000000


	//----- nvinfo : EIATTR_FRAME_SIZE
	.align		4
.L_8:
        /*0018*/ 	.byte	0x04, 0x11
        /*001a*/ 	.short	(.L_10 - .L_9)
	.align		4
.L_9:
        /*001c*/ 	.word	index@($__internal_1_$__cuda_sm10x_tcgen05_guardrail_trap_phase_invalid_during_alloc)
        /*0020*/ 	.word	0x00000000


	//----- nvinfo : EIATTR_FRAME_SIZE
	.align		4
.L_10:
        /*0024*/ 	.byte	0x04, 0x11
        /*0026*/ 	.short	(.L_12 - .L_11)
	.align		4
.L_11:
        /*0028*/ 	.word	index@($__internal_0_$__cuda_sm10x_tcgen05_guardrail_trap_col_being_dealloced_not_returned_by_alloc)
        /*002c*/ 	.word	0x00000000


	//----- nvinfo : EIATTR_FRAME_SIZE
	.align		4
.L_12:
        /*0030*/ 	.byte	0x04, 0x11
        /*0032*/ 	.short	(.L_14 - .L_13)
	.align		4
.L_13:
        /*0034*/ 	.word	index@(matmul_kernel)
        /*0038*/ 	.word	0x00000000


	//----- nvinfo : EIATTR_MIN_STACK_SIZE
	.align		4
.L_14:
        /*003c*/ 	.byte	0x04, 0x12
        /*003e*/ 	.short	(.L_16 - .L_15)
	.align		4
.L_15:
        /*0040*/ 	.word	index@(matmul_kernel)
        /*0044*/ 	.word	0x00000000
.L_16:


//--------------------- .nv.info.matmul_kernel    --------------------------
	.section	.nv.info.matmul_kernel,"",@"SHT_CUDA_INFO"
	.sectionflags	@""
	.align	4


	//----- nvinfo : EIATTR_CUDA_API_VERSION
	.align		4
        /*0000*/ 	.byte	0x04, 0x37
        /*0002*/ 	.short	(.L_18 - .L_17)
.L_17:
        /*0004*/ 	.word	0x00000081


	//----- nvinfo : EIATTR_KPARAM_INFO
	.align		4
.L_18:
        /*0008*/ 	.byte	0x04, 0x17
        /*000a*/ 	.short	(.L_20 - .L_19)
.L_19:
        /*000c*/ 	.word	0x00000000
        /*0010*/ 	.short	0x000d
        /*0012*/ 	.short	0x0048
        /*0014*/ 	.byte	0x00, 0xf4, 0x21, 0x00


	//----- nvinfo : EIATTR_KPARAM_INFO
	.align		4
.L_20:
        /*0018*/ 	.byte	0x04, 0x17
        /*001a*/ 	.short	(.L_22 - .L_21)
.L_21:
        /*001c*/ 	.word	0x00000000
        /*0020*/ 	.short	0x000c
        /*0022*/ 	.short	0x0040
        /*0024*/ 	.byte	0x00, 0xf4, 0x21, 0x00


	//----- nvinfo : EIATTR_KPARAM_INFO
	.align		4
.L_22:
        /*0028*/ 	.byte	0x04, 0x17
        /*002a*/ 	.short	(.L_24 - .L_23)
.L_23:
        /*002c*/ 	.word	0x00000000
        /*0030*/ 	.short	0x000b
        /*0032*/ 	.short	0x0038
        /*0034*/ 	.byte	0x00, 0xf0, 0x11, 0x00


	//----- nvinfo : EIATTR_KPARAM_INFO
	.align		4
.L_24:
        /*0038*/ 	.byte	0x04, 0x17
        /*003a*/ 	.short	(.L_26 - .L_25)
.L_25:
        /*003c*/ 	.word	0x00000000
        /*0040*/ 	.short	0x000a
        /*0042*/ 	.short	0x0034
        /*0044*/ 	.byte	0x00, 0xf0, 0x11, 0x00


	//----- nvinfo : EIATTR_KPARAM_INFO
	.align		4
.L_26:
        /*0048*/ 	.byte	0x04, 0x17
        /*004a*/ 	.short	(.L_28 - .L_27)
.L_27:
        /*004c*/ 	.word	0x00000000
        /*0050*/ 	.short	0x0009
        /*0052*/ 	.short	0x0030
        /*0054*/ 	.byte	0x00, 0xf0, 0x11, 0x00


	//----- nvinfo : EIATTR_KPARAM_INFO
	.align		4
.L_28:
        /*0058*/ 	.byte	0x04, 0x17
        /*005a*/ 	.short	(.L_30 - .L_29)
.L_29:
        /*005c*/ 	.word	0x00000000
        /*0060*/ 	.short	0x0008
        /*0062*/ 	.short	0x002c
        /*0064*/ 	.byte	0x00, 0xf0, 0x11, 0x00


	//----- nvinfo : EIATTR_KPARAM_INFO
	.align		4
.L_30:
        /*0068*/ 	.byte	0x04, 0x17
        /*006a*/ 	.short	(.L_32 - .L_31)
.L_31:
        /*006c*/ 	.word	0x00000000
        /*0070*/ 	.short	0x0007
        /*0072*/ 	.short	0x0028
        /*0074*/ 	.byte	0x00, 0xf0, 0x11, 0x00


	//----- nvinfo : EIATTR_KPARAM_INFO
	.align		4
.L_32:
        /*0078*/ 	.byte	0x04, 0x17
        /*007a*/ 	.short	(.L_34 - .L_33)
.L_33:
        /*007c*/ 	.word	0x00000000
        /*0080*/ 	.short	0x0006
        /*0082*/ 	.short	0x0024
        /*0084*/ 	.byte	0x00, 0xf0, 0x11, 0x00


	//----- nvinfo : EIATTR_KPARAM_INFO
	.align		4
.L_34:
        /*0088*/ 	.byte	0x04, 0x17
        /*008a*/ 	.short	(.L_36 - .L_35)
.L_35:
        /*008c*/ 	.word	0x00000000
        /*0090*/ 	.short	0x0005
        /*0092*/ 	.short	0x0020
        /*0094*/ 	.byte	0x00, 0xf0, 0x11, 0x00


	//----- nvinfo : EIATTR_KPARAM_INFO
	.align		4
.L_36:
        /*0098*/ 	.byte	0x04, 0x17
        /*009a*/ 	.short	(.L_38 - .L_37)
.L_37:
        /*009c*/ 	.word	0x00000000
        /*00a0*/ 	.short	0x0004
        /*00a2*/ 	.short	0x001c
        /*00a4*/ 	.byte	0x00, 0xf0, 0x11, 0x00


	//----- nvinfo : EIATTR_KPARAM_INFO
	.align		4
.L_38:
        /*00a8*/ 	.byte	0x04, 0x17
        /*00aa*/ 	.short	(.L_40 - .L_39)
.L_39:
        /*00ac*/ 	.word	0x00000000
        /*00b0*/ 	.short	0x0003
        /*00b2*/ 	.short	0x0018
        /*00b4*/ 	.byte	0x00, 0xf0, 0x11, 0x00


	//----- nvinfo : EIATTR_KPARAM_INFO
	.align		4
.L_40:
        /*00b8*/ 	.byte	0x04, 0x17
        /*00ba*/ 	.short	(.L_42 - .L_41)
.L_41:
        /*00bc*/ 	.word	0x00000000
        /*00c0*/ 	.short	0x0002
        /*00c2*/ 	.short	0x0010
        /*00c4*/ 	.byte	0x00, 0xf4, 0x21, 0x00


	//----- nvinfo : EIATTR_KPARAM_INFO
	.align		4
.L_42:
        /*00c8*/ 	.byte	0x04, 0x17
        /*00ca*/ 	.short	(.L_44 - .L_43)
.L_43:
        /*00cc*/ 	.word	0x00000000
        /*00d0*/ 	.short	0x0001
        /*00d2*/ 	.short	0x0008
        /*00d4*/ 	.byte	0x00, 0xf4, 0x21, 0x00


	//----- nvinfo : EIATTR_KPARAM_INFO
	.align		4
.L_44:
        /*00d8*/ 	.byte	0x04, 0x17
        /*00da*/ 	.short	(.L_46 - .L_45)
.L_45:
        /*00dc*/ 	.word	0x00000000
        /*00e0*/ 	.short	0x0000
        /*00e2*/ 	.short	0x0000
        /*00e4*/ 	.byte	0x00, 0xf4, 0x21, 0x00


	//----- nvinfo : EIATTR_EXPLICIT_CLUSTER
	.align		4
.L_46:
        /*00e8*/ 	.byte	0x01, 0x3e
	.zero		2


	//----- nvinfo : EIATTR_CTA_PER_CLUSTER
	.align		4
        /*00ec*/ 	.byte	0x04, 0x3d
        /*00ee*/ 	.short	(.L_48 - .L_47)
.L_47:
        /*00f0*/ 	.word	0x00000002
        /*00f4*/ 	.word	0x00000001
        /*00f8*/ 	.word	0x00000001


	//----- nvinfo : EIATTR_AT_ENTRY_FRAGMENTS
	.align		4
.L_48:
        /*00fc*/ 	.byte	0x04, 0x4f
        /*00fe*/ 	.short	(.L_50 - .L_49)


	//   ....[0]....
.L_49:
        /*0100*/ 	.word	0x00000004


	//   ....[1]....
        /*0104*/ 	.word	0x00000005


	//----- nvinfo : EIATTR_RESERVED_SMEM_USED
	.align		4
.L_50:
        /*0108*/ 	.byte	0x01, 0x41
	.zero		2


	//----- nvinfo : EIATTR_SPARSE_MMA_MASK
	.align		4
        /*010c*/ 	.byte	0x03, 0x50
        /*010e*/ 	.short	0x0000


	//----- nvinfo : EIATTR_TCGEN05_2CTA_USED
	.align		4
        /*0110*/ 	.byte	0x01, 0x52
	.zero		2


	//----- nvinfo : EIATTR_MAXREG_COUNT
	.align		4
        /*0114*/ 	.byte	0x03, 0x1b
        /*0116*/ 	.short	0x00ff


	//----- nvinfo : EIATTR_NUM_BARRIERS
	.align		4
        /*0118*/ 	.byte	0x02, 0x4c
        /*011a*/ 	.byte	0x01
	.zero		1


	//----- nvinfo : EIATTR_INT_WARP_WIDE_INSTR_OFFSETS
	.align		4
        /*011c*/ 	.byte	0x04, 0x31
        /*011e*/ 	.short	(.L_52 - .L_51)


	//   ....[0]....
.L_51:
        /*0120*/ 	.word	0x00002070


	//   ....[1]....
        /*0124*/ 	.word	0x00002090


	//   ....[2]....
        /*0128*/ 	.word	0x000032b0


	//   ....[3]....
        /*012c*/ 	.word	0x000095b0


	//   ....[4]....
        /*0130*/ 	.word	0x00009600


	//----- nvinfo : EIATTR_COOP_GROUP_MASK_REGIDS
	.align		4
.L_52:
        /*0134*/ 	.byte	0x04, 0x29
        /*0136*/ 	.short	(.L_54 - .L_53)


	//   ....[0]....
.L_53:
        /*0138*/ 	.word	0xffffffff


	//   ....[1]....
        /*013c*/ 	.word	0xffffffff


	//   ....[2]....
        /*0140*/ 	.word	0xffffffff


	//   ....[3]....
        /*0144*/ 	.word	0xffffffff


	//----- nvinfo : EIATTR_COOP_GROUP_INSTR_OFFSETS
	.align		4
.L_54:
        /*0148*/ 	.byte	0x04, 0x28
        /*014a*/ 	.short	(.L_56 - .L_55)


	//   ....[0]....
.L_55:
        /*014c*/ 	.word	0x00000070


	//   ....[1]....
        /*0150*/ 	.word	0x00000670


	//   ....[2]....
        /*0154*/ 	.word	0x00009440


	//   ....[3]....
        /*0158*/ 	.word	0x000096b0


	//----- nvinfo : EIATTR_VRC_CTA_INIT_COUNT
	.align		4
.L_56:
        /*015c*/ 	.byte	0x02, 0x4a
        /*015e*/ 	.byte	0x80
	.zero		1


	//----- nvinfo : EIATTR_MBARRIER_INSTR_OFFSETS
	.align		4
        /*0160*/ 	.byte	0x04, 0x39
        /*0162*/ 	.short	(.L_58 - .L_57)


	//   ....[0]....
.L_57:
        /*0164*/ 	.word	0x000002f0
        /*0168*/ 	.word	0x00000007
        /*016c*/ 	.word	0x00000000
        /*0170*/ 	.short	0x010a
        /*0172*/ 	.byte	0xff
	.zero		1


	//   ....[1]....
        /*0174*/ 	.word	0x00000310
        /*0178*/ 	.word	0x00000007
        /*017c*/ 	.word	0x00000000
        /*0180*/ 	.short	0x010a
        /*0182*/ 	.byte	0xff
	.zero		1


	//   ....[2]....
        /*0184*/ 	.word	0x000004e0
        /*0188*/ 	.word	0x00000009
        /*018c*/ 	.word	0x00000000
        /*0190*/ 	.short	0x010a
        /*0192*/ 	.byte	0xff
	.zero		1


	//   ....[3]....
        /*0194*/ 	.word	0x00000500
        /*0198*/ 	.word	0x00000009
        /*019c*/ 	.word	0x00000000
        /*01a0*/ 	.short	0x010a
        /*01a2*/ 	.byte	0xff
	.zero		1


	//   ....[4]....
        /*01a4*/ 	.word	0x000005f0
        /*01a8*/ 	.word	0x00000005
        /*01ac*/ 	.word	0x00000000
        /*01b0*/ 	.short	0x0101
        /*01b2*/ 	.byte	0xff
	.zero		1


	//   ....[5]....
        /*01b4*/ 	.word	0x00002230
        /*01b8*/ 	.word	0x000000ff
        /*01bc*/ 	.word	0x00000000
        /*01c0*/ 	.short	0x0100
        /*01c2*/ 	.byte	0x0b
	.zero		1


	//   ....[6]....
        /*01c4*/ 	.word	0x000032f0
        /*01c8*/ 	.word	0x000000ff
        /*01cc*/ 	.word	0x00002008
        /*01d0*/ 	.short	0x0100
        /*01d2*/ 	.byte	0x0f
	.zero		1


	//   ....[7]....
        /*01d4*/ 	.word	0x00004c00
        /*01d8*/ 	.word	0x000000ff
        /*01dc*/ 	.word	0x00000000
        /*01e0*/ 	.short	0x010a
        /*01e2*/ 	.byte	0x0b
	.zero		1


	//   ....[8]....
        /*01e4*/ 	.word	0x00005480
        /*01e8*/ 	.word	0x000000ff
        /*01ec*/ 	.word	0x00000000
        /*01f0*/ 	.short	0x010a
        /*01f2*/ 	.byte	0x0b
	.zero		1


	//   ....[9]....
        /*01f4*/ 	.word	0x00005600
        /*01f8*/ 	.word	0x000000ff
        /*01fc*/ 	.word	0x00002000
        /*0200*/ 	.short	0x0108
        /*0202*/ 	.byte	0x0f
	.zero		1


	//   ....[10]....
        /*0204*/ 	.word	0x000056f0
        /*0208*/ 	.word	0x000000ff
        /*020c*/ 	.word	0x00002008
        /*0210*/ 	.short	0x0108
        /*0212*/ 	.byte	0x0f
	.zero		1


	//   ....[11]....
        /*0214*/ 	.word	0x000096e0
        /*0218*/ 	.word	0x00000007
        /*021c*/ 	.word	0x00000000
        /*0220*/ 	.short	0x010a
        /*0222*/ 	.byte	0xff
	.zero		1


	//   ....[12]....
        /*0224*/ 	.word	0x00009740
        /*0228*/ 	.word	0x00000009
        /*022c*/ 	.word	0x00000000
        /*0230*/ 	.short	0x010a
        /*0232*/ 	.byte	0xff
	.zero		1


	//   ....[13]....
        /*0234*/ 	.word	0x00009790
        /*0238*/ 	.word	0x000000ff
        /*023c*/ 	.word	0x00000000
        /*0240*/ 	.short	0x010a
        /*0242*/ 	.byte	0x0b
	.zero		1


	//   ....[14]....
        /*0244*/ 	.word	0x000097c0
        /*0248*/ 	.word	0x000000ff
        /*024c*/ 	.word	0x00000000
        /*0250*/ 	.short	0x010a
        /*0252*/ 	.byte	0x0b
	.zero		1


	//----- nvinfo : EIATTR_NUM_MBARRIERS
	.align		4
.L_58:
        /*0254*/ 	.byte	0x03, 0x38
        /*0256*/ 	.short	0x0002


	//----- nvinfo : EIATTR_EXIT_INSTR_OFFSETS
	.align		4
        /*0258*/ 	.byte	0x04, 0x1c
        /*025a*/ 	.short	(.L_60 - .L_59)


	//   ....[0]....
.L_59:
        /*025c*/ 	.word	0x000096c0


	//----- nvinfo : EIATTR_REQNTID
	.align		4
.L_60:
        /*0260*/ 	.byte	0x04, 0x10
        /*0262*/ 	.short	(.L_62 - .L_61)
.L_61:
        /*0264*/ 	.word	0x00000080
        /*0268*/ 	.word	0x00000001
        /*026c*/ 	.word	0x00000001


	//----- nvinfo : EIATTR_CRS_STACK_SIZE
	.align		4
.L_62:
        /*0270*/ 	.byte	0x04, 0x1e
        /*0272*/ 	.short	(.L_64 - .L_63)
.L_63:
        /*0274*/ 	.word	0x00000000


	//----- nvinfo : EIATTR_CBANK_PARAM_SIZE
	.align		4
.L_64:
        /*0278*/ 	.byte	0x03, 0x19
        /*027a*/ 	.short	0x0050


	//----- nvinfo : EIATTR_PARAM_CBANK
	.align		4
        /*027c*/ 	.byte	0x04, 0x0a
        /*027e*/ 	.short	(.L_66 - .L_65)
	.align		4
.L_65:
        /*0280*/ 	.word	index@(.nv.constant0.matmul_kernel)
        /*0284*/ 	.short	0x0380
        /*0286*/ 	.short	0x0050


	//----- nvinfo : EIATTR_SW_WAR
	.align		4
.L_66:
        /*0288*/ 	.byte	0x04, 0x36
        /*028a*/ 	.short	(.L_68 - .L_67)
.L_67:
        /*028c*/ 	.word	0x00000008
.L_68:


//--------------------- .nv.compat                --------------------------
	.section	.nv.compat,"",@"SHT_CUDA_COMPAT_INFO"
	.align	4
        /*0000*/ 	.byte	0x02, 0x02, 0x02, 0x00, 0x02, 0x05, 0x05, 0x00, 0x02, 0x03, 0x00, 0x00, 0x02, 0x06, 0x01, 0x00


//--------------------- .nv.callgraph             --------------------------
	.section	.nv.callgraph,"",@"SHT_CUDA_CALLGRAPH"
	.align	4
	.sectionentsize	8
	.align		4
        /*0000*/ 	.word	0x00000000
	.align		4
        /*0004*/ 	.word	0xffffffff
	.align		4
        /*0008*/ 	.word	0x00000000
	.align		4
        /*000c*/ 	.word	0xfffffffe
	.align		4
        /*0010*/ 	.word	0x00000000
	.align		4
        /*0014*/ 	.word	0xfffffffd
	.align		4
        /*0018*/ 	.word	0x00000000
	.align		4
        /*001c*/ 	.word	0xfffffffc


//--------------------- .text.matmul_kernel       --------------------------
	.section	.text.matmul_kernel,"ax",@progbits
	.align	128
        .global         matmul_kernel
        .type           matmul_kernel,@function
        .size           matmul_kernel,(.L_x_29 - matmul_kernel)
        .other          matmul_kernel,@"STO_CUDA_ENTRY STV_DEFAULT"
matmul_kernel:
.text.matmul_kernel:
[----:B------:R-:W0:Y:S01]  /*0000*/  LDC R1, c[0x0][0x37c] ;  /* 0x0000df00ff017b82 */ /* 0x000e220000000800 */
[----:B------:R-:W1:Y:S01]  /*0010*/  S2R R27, SR_TID.X ;  /* 0x00000000001b7919 */ /* 0x000e620000002100 */
[----:B------:R-:W2:Y:S01]  /*0020*/  LDCU.64 UR16, c[0x0][0x358] ;  /* 0x00006b00ff1077ac */ /* 0x000ea20008000a00 */
[----:B-1----:R-:W-:-:S13]  /*0030*/  ISETP.GE.U32.AND P0, PT, R27, 0x20, PT ;  /* 0x000000201b00780c */ /* 0x002fda0003f06070 */
[----:B------:R-:W-:Y:S02]  /*0040*/  VOTEU.ANY UP0, P0 ;  /* 0x0000000000ff7886 */ /* 0x000fe40000000100 */
[----:B0-2---:R-:W-:Y:S05]  /*0050*/  BRA.U UP0, `(.L_x_0) ;  /* 0x0000000500887547 */ /* 0x005fea000b800000 */
[----:B------:R-:W0:Y:S01]  /*0060*/  S2R R11, SR_CgaCtaId ;  /* 0x00000000000b7919 */ /* 0x000e220000008800 */
[----:B------:R-:W-:Y:S01]  /*0070*/  NOP ;  /* 0x0000000000007918 */ /* 0x000fe20000000000 */
[----:B------:R-:W-:-:S04]  /*0080*/  MOV R0, 0x40 ;  /* 0x0000004000007802 */ /* 0x000fc80000000f00 */
[----:B0-----:R-:W-:Y:S02]  /*0090*/  LEA R2, R11, R0, 0x18 ;  /* 0x000000000b027211 */ /* 0x001fe400078ec0ff */
[----:B------:R-:W-:-:S04]  /*00a0*/  MOV R0, 0x400 ;  /* 0x0000040000007802 */ /* 0x000fc80000000f00 */
[----:B------:R-:W0:Y:S01]  /*00b0*/  LDS.U8 R2, [R2] ;  /* 0x0000000002027984 */ /* 0x000e220000000000 */
[----:B------:R-:W-:Y:S02]  /*00c0*/  LEA R0, R11, R0, 0x18 ;  /* 0x000000000b007211 */ /* 0x000fe400078ec0ff */
[----:B0-----:R-:W-:-:S13]  /*00d0*/  ISETP.NE.AND P0, PT, R2, RZ, PT ;  /* 0x000000ff0200720c */ /* 0x001fda0003f05270 */
[----:B------:R-:W-:Y:S05]  /*00e0*/  @P0 BRA `(.L_x_1) ;  /* 0x00000004004c0947 */ /* 0x000fea0003800000 */
[C---:B------:R-:W-:Y:S02]  /*00f0*/  LOP3.LUT R2, R11.reuse, 0x1, RZ, 0xc0, !PT ;  /* 0x000000010b027812 */ /* 0x040fe400078ec0ff */
[----:B------:R-:W-:Y:S02]  /*0100*/  LOP3.LUT R5, R11, 0x1, RZ, 0x3c, !PT ;  /* 0x000000010b057812 */ /* 0x000fe400078e3cff */
[----:B------:R-:W-:-:S13]  /*0110*/  ISETP.NE.U32.AND P0, PT, R2, 0x1, PT ;  /* 0x000000010200780c */ /* 0x000fda0003f05070 */
[----:B------:R-:W-:Y:S05]  /*0120*/  @!P0 BRA `(.L_x_2) ;  /* 0x0000000000c08947 */ /* 0x000fea0003800000 */
[----:B------:R-:W-:Y:S01]  /*0130*/  ELECT P1, URZ, PT ;  /* 0x0000000000ff782f */ /* 0x000fe20003820000 */
[----:B------:R-:W-:-:S12]  /*0140*/  BSSY B0, `(.L_x_2) ;  /* 0x000002e000007945 */ /* 0x000fd80003800000 */
[----:B------:R-:W-:Y:S05]  /*0150*/  @!P1 BRA `(.L_x_3) ;  /* 0x0000000000b09947 */ /* 0x000fea0003800000 */
[----:B------:R-:W-:-:S05]  /*0160*/  UMOV UR4, 0x8 ;  /* 0x0000000800047882 */ /* 0x000fca0000000000 */
[----:B------:R-:W-:Y:S04]  /*0170*/  DEPBAR.LE SB0, 0x36 ;  /* 0x00008d800000791a */ /* 0x000fe80000000000 */
[----:B------:R-:W0:Y:S02]  /*0180*/  UTCATOMSWS.2CTA.FIND_AND_SET.ALIGN UP1, UR4, UR4 ;  /* 0x00000004000475e3 */ /* 0x000e240008220800 */
[----:B0-----:R-:W-:Y:S01]  /*0190*/  PLOP3.LUT P1, PT, PT, PT, UP1, 0x80, 0x8 ;  /* 0x000000000008781c */ /* 0x001fe20003f2f018 */
[----:B------:R-:W-:-:S03]  /*01a0*/  IMAD.U32 R4, RZ, RZ, UR4 ;  /* 0x00000004ff047e24 */ /* 0x000fc6000f8e00ff */
[----:B------:R-:W-:-:S04]  /*01b0*/  SEL R2, RZ, 0xffffffff, !P1 ;  /* 0xffffffffff027807 */ /* 0x000fc80004800000 */
[----:B------:R-:W-:-:S13]  /*01c0*/  ISETP.NE.AND P1, PT, R2, RZ, PT ;  /* 0x000000ff0200720c */ /* 0x000fda0003f25270 */
[----:B------:R-:W-:Y:S05]  /*01d0*/  @P1 BRA `(.L_x_4) ;  /* 0x0000000000241947 */ /* 0x000fea0003800000 */
.L_x_5:
[----:B------:R-:W-:Y:S05]  /*01e0*/  NANOSLEEP 0x64 ;  /* 0x000000640000795d */ /* 0x000fea0003800000 */
[----:B------:R-:W-:-:S05]  /*01f0*/  UMOV UR4, 0x8 ;  /* 0x0000000800047882 */ /* 0x000fca0000000000 */
[----:B------:R-:W-:Y:S04]  /*0200*/  DEPBAR.LE SB0, 0x36 ;  /* 0x00008d800000791a */ /* 0x000fe80000000000 */
[----:B------:R-:W0:Y:S02]  /*0210*/  UTCATOMSWS.2CTA.FIND_AND_SET.ALIGN UP1, UR4, UR4 ;  /* 0x00000004000475e3 */ /* 0x000e240008220800 */
[----:B0-----:R-:W-:Y:S01]  /*0220*/  PLOP3.LUT P1, PT, PT, PT, UP1, 0x80, 0x8 ;  /* 0x000000000008781c */ /* 0x001fe20003f2f018 */
[----:B------:R-:W-:-:S03]  /*0230*/  IMAD.U32 R4, RZ, RZ, UR4 ;  /* 0x00000004ff047e24 */ /* 0x000fc6000f8e00ff */
[----:B------:R-:W-:-:S04]  /*0240*/  SEL R2, RZ, 0xffffffff, !P1 ;  /* 0xffffffffff027807 */ /* 0x000fc80004800000 */
[----:B------:R-:W-:-:S13]  /*0250*/  ISETP.NE.AND P1, PT, R2, RZ, PT ;  /* 0x000000ff0200720c */ /* 0x000fda0003f25270 */
[----:B------:R-:W-:Y:S05]  /*0260*/  @!P1 BRA `(.L_x_5) ;  /* 0xfffffffc00dc9947 */ /* 0x000fea000383ffff */
.L_x_4:
[----:B------:R-:W-:Y:S01]  /*0270*/  MOV R2, 0x60 ;  /* 0x0000006000027802 */ /* 0x000fe20000000f00 */
[----:B------:R-:W-:Y:S01]  /*0280*/  IMAD.MOV.U32 R10, RZ, RZ, 0x4 ;  /* 0x00000004ff0a7424 */ /* 0x000fe200078e00ff */
[----:B------:R-:W-:Y:S01]  /*0290*/  MOV R3, 0x58 ;  /* 0x0000005800037802 */ /* 0x000fe20000000f00 */
[----:B------:R-:W-:Y:S01]  /*02a0*/  IMAD.MOV.U32 R13, RZ, RZ, 0xff ;  /* 0x000000ffff0d7424 */ /* 0x000fe200078e00ff */
[C---:B------:R-:W-:Y:S02]  /*02b0*/  LEA R6, R11.reuse, R2, 0x18 ;  /* 0x000000020b067211 */ /* 0x040fe400078ec0ff */
[----:B------:R-:W-:-:S03]  /*02c0*/  LEA R7, R11, R3, 0x18 ;  /* 0x000000030b077211 */ /* 0x000fc600078ec0ff */
[----:B------:R-:W0:Y:S02]  /*02d0*/  LDS R2, [R6] ;  /* 0x0000000006027984 */ /* 0x000e240000000800 */
[----:B0-----:R-:W-:-:S04]  /*02e0*/  IMAD.U32 R2, R2, -0x80000000, RZ ;  /* 0x8000000002027824 */ /* 0x001fc800078e00ff */
[----:B------:R-:W0:Y:S02]  /*02f0*/  SYNCS.PHASECHK.TRANS64.TRYWAIT P1, [R7+URZ], R2 ;  /* 0x00000002070075a7 */ /* 0x000e2400080211ff */
[----:B0-----:R-:W-:Y:S05]  /*0300*/  @P1 BRA `(.L_x_6) ;  /* 0x0000000000081947 */ /* 0x001fea0003800000 */
[----:B------:R-:W0:Y:S02]  /*0310*/  SYNCS.PHASECHK.TRANS64.TRYWAIT P1, [R7+URZ], R2 ;  /* 0x00000002070075a7 */ /* 0x000e2400080211ff */
[----:B0-----:R-:W-:Y:S05]  /*0320*/  @!P1 BRA `(.L_x_7) ;  /* 0x0000009000e89947 */ /* 0x001fea0003800000 */
.L_x_6:
[C---:B------:R-:W-:Y:S01]  /*0330*/  PRMT R9, R5.reuse, 0x654, R7 ;  /* 0x0000065405097816 */ /* 0x040fe20000000007 */
[C---:B0-----:R-:W-:Y:S01]  /*0340*/  IMAD.SHL.U32 R3, R4.reuse, 0x20, RZ ;  /* 0x0000002004037824 */ /* 0x041fe200078e00ff */
[----:B------:R-:W-:Y:S01]  /*0350*/  PRMT R8, R5, 0x654, R0 ;  /* 0x0000065405087816 */ /* 0x000fe20000000000 */
[----:B------:R-:W-:Y:S01]  /*0360*/  IMAD.MOV.U32 R12, RZ, RZ, 0x1 ;  /* 0x00000001ff0c7424 */ /* 0x000fe200078e00ff */
[----:B------:R0:W-:Y:S01]  /*0370*/  SYNCS.ARRIVE.TRANS64.RED RZ, [R9+URZ], R10 ;  /* 0x0000000a09ff79a7 */ /* 0x0001e200080004ff */
[----:B------:R-:W-:Y:S01]  /*0380*/  VIADD R7, R4, 0x10 ;  /* 0x0000001004077836 */ /* 0x000fe20000000000 */
[----:B------:R1:W-:Y:S01]  /*0390*/  STS [R0], R3 ;  /* 0x0000000300007388 */ /* 0x0003e20000000800 */
[----:B------:R-:W-:-:S03]  /*03a0*/  SHF.L.U32 R2, R13, R4, RZ ;  /* 0x000000040d027219 */ /* 0x000fc600000006ff */
[----:B------:R-:W-:Y:S01]  /*03b0*/  SHF.L.U32 R7, R12, R7, RZ ;  /* 0x000000070c077219 */ /* 0x000fe200000006ff */
[----:B------:R1:W-:Y:S01]  /*03c0*/  STAS [R8.64], R4 ;  /* 0x0000000408007dbd */ /* 0x0003e2000c0008ff */
[----:B0-----:R-:W-:Y:S02]  /*03d0*/  MOV R10, 0x50 ;  /* 0x00000050000a7802 */ /* 0x001fe40000000f00 */
[----:B------:R-:W-:Y:S02]  /*03e0*/  LOP3.LUT R2, R7, R2, RZ, 0xfc, !PT ;  /* 0x0000000207027212 */ /* 0x000fe400078efcff */
[----:B------:R-:W-:-:S05]  /*03f0*/  LEA R7, R11, R10, 0x18 ;  /* 0x0000000a0b077211 */ /* 0x000fca00078ec0ff */
[----:B------:R1:W-:Y:S04]  /*0400*/  ATOMS.OR RZ, [R7], R2 ;  /* 0x0000000207ff738c */ /* 0x0003e80003000000 */
[----:B------:R1:W-:Y:S02]  /*0410*/  ATOMS.XOR RZ, [R6], R12 ;  /* 0x0000000c06ff738c */ /* 0x0003e40003800000 */
.L_x_3:
[----:B------:R-:W-:Y:S05]  /*0420*/  BSYNC B0 ;  /* 0x0000000000007941 */ /* 0x000fea0003800000 */
.L_x_2:
[----:B------:R-:W-:Y:S05]  /*0430*/  @P0 BRA `(.L_x_8) ;  /* 0x0000000000880947 */ /* 0x000fea0003800000 */
[----:B------:R-:W-:Y:S05]  /*0440*/  WARPSYNC.ALL ;  /* 0x0000000000007948 */ /* 0x000fea0003800000 */
[----:B------:R-:W-:Y:S01]  /*0450*/  NOP ;  /* 0x0000000000007918 */ /* 0x000fe20000000000 */
[----:B------:R-:W-:-:S13]  /*0460*/  ELECT P0, URZ, PT ;  /* 0x0000000000ff782f */ /* 0x000fda0003800000 */
[----:B------:R-:W-:Y:S05]  /*0470*/  @!P0 BRA `(.L_x_8) ;  /* 0x0000000000788947 */ /* 0x000fea0003800000 */
[----:B-1----:R-:W-:Y:S02]  /*0480*/  MOV R2, 0x60 ;  /* 0x0000006000027802 */ /* 0x002fe40000000f00 */
[----:B------:R-:W-:Y:S02]  /*0490*/  MOV R4, 0x58 ;  /* 0x0000005800047802 */ /* 0x000fe40000000f00 */
        /* <DEDUP_REMOVED lines=8> */
.L_x_9:
[----:B------:R-:W1:Y:S01]  /*0520*/  LDS R2, [R0] ;  /* 0x0000000000027984 */ /* 0x000e620000000800 */
[----:B------:R-:W-:Y:S01]  /*0530*/  IMAD.MOV.U32 R7, RZ, RZ, 0xff ;  /* 0x000000ffff077424 */ /* 0x000fe200078e00ff */
[----:B------:R-:W-:Y:S01]  /*0540*/  PRMT R5, R5, 0x654, R9 ;  /* 0x0000065405057816 */ /* 0x000fe20000000009 */
[----:B------:R-:W-:Y:S02]  /*0550*/  IMAD.MOV.U32 R13, RZ, RZ, 0x1 ;  /* 0x00000001ff0d7424 */ /* 0x000fe400078e00ff */
[C---:B01----:R-:W-:Y:S02]  /*0560*/  IMAD.SHL.U32 R3, R2.reuse, 0x20, RZ ;  /* 0x0000002002037824 */ /* 0x043fe400078e00ff */
[----:B------:R-:W-:Y:S01]  /*0570*/  VIADD R4, R2, 0x10 ;  /* 0x0000001002047836 */ /* 0x000fe20000000000 */
[----:B------:R-:W-:Y:S02]  /*0580*/  SHF.L.U32 R2, R7, R2, RZ ;  /* 0x0000000207027219 */ /* 0x000fe400000006ff */
[----:B------:R0:W-:Y:S02]  /*0590*/  STS [R0], R3 ;  /* 0x0000000300007388 */ /* 0x0001e40000000800 */
[----:B------:R-:W-:-:S02]  /*05a0*/  SHF.L.U32 R7, R13, R4, RZ ;  /* 0x000000040d077219 */ /* 0x000fc400000006ff */
[----:B------:R-:W-:Y:S02]  /*05b0*/  MOV R4, 0x50 ;  /* 0x0000005000047802 */ /* 0x000fe40000000f00 */
[----:B------:R-:W-:Y:S02]  /*05c0*/  LOP3.LUT R2, R7, R2, RZ, 0xfc, !PT ;  /* 0x0000000207027212 */ /* 0x000fe400078efcff */
[----:B------:R-:W-:-:S05]  /*05d0*/  LEA R11, R11, R4, 0x18 ;  /* 0x000000040b0b7211 */ /* 0x000fca00078ec0ff */
[----:B------:R0:W-:Y:S01]  /*05e0*/  ATOMS.OR RZ, [R11], R2 ;  /* 0x000000020bff738c */ /* 0x0001e20003000000 */
[----:B------:R0:W-:Y:S03]  /*05f0*/  SYNCS.ARRIVE.TRANS64.RED.A1T0 RZ, [R5+URZ], RZ ;  /* 0x000000ff05ff79a7 */ /* 0x0001e600081004ff */
[----:B------:R0:W-:Y:S01]  /*0600*/  ATOMS.XOR RZ, [R6], R13 ;  /* 0x0000000d06ff738c */ /* 0x0001e20003800000 */
[----:B------:R-:W-:Y:S05]  /*0610*/  BRA `(.L_x_8) ;  /* 0x0000000000107947 */ /* 0x000fea0003800000 */
.L_x_1:
[----:B------:R-:W-:Y:S01]  /*0620*/  IMAD.MOV.U32 R3, RZ, RZ, -0x1 ;  /* 0xffffffffff037424 */ /* 0x000fe200078e00ff */
[----:B------:R-:W-:-:S04]  /*0630*/  MOV R2, 0x660 ;  /* 0x0000066000027802 */ /* 0x000fc80000000f00 */
[----:B------:R0:W-:Y:S03]  /*0640*/  STS [R0], R3 ;  /* 0x0000000300007388 */ /* 0x0001e60000000800 */
[----:B0-----:R-:W-:Y:S05]  /*0650*/  CALL.REL.NOINC `($__internal_1_$__cuda_sm10x_tcgen05_guardrail_trap_phase_invalid_during_alloc) ;  /* 0x0000009000707944 */ /* 0x001fea0003c00000 */
.L_x_8:
[----:B------:R-:W-:Y:S05]  /*0660*/  WARPSYNC.ALL ;  /* 0x0000000000007948 */ /* 0x000fea0003800000 */
[----:B------:R-:W-:Y:S01]  /*0670*/  NOP ;  /* 0x0000000000007918 */ /* 0x000fe20000000000 */
.L_x_0:
[----:B------:R-:W2:Y:S08]  /*0680*/  LDC.64 R24, c[0x0][0x398] ;  /* 0x0000e600ff187b82 */ /* 0x000eb00000000a00 */
[----:B------:R-:W3:Y:S02]  /*0690*/  S2UR UR5, SR_CgaSize ;  /* 0x00000000000579c3 */ /* 0x000ee40000008a00 */
[----:B---3--:R-:W-:-:S12]  /*06a0*/  UIMAD UR5, UR5, -0xa0, URZ ;  /* 0xffffff60050578a4 */ /* 0x008fd8000f8e02ff */
[----:B------:R-:W3:Y:S01]  /*06b0*/  LDCU UR5, c[0x0][UR5+0x2b0] ;  /* 0x00005600050577ac */ /* 0x000ee20008000800 */
[----:B------:R-:W4:Y:S01]  /*06c0*/  S2R R33, SR_CgaCtaId ;  /* 0x0000000000217919 */ /* 0x000f220000008800 */
[----:B------:R-:W-:Y:S01]  /*06d0*/  SHF.R.U32.HI R38, RZ, 0x5, R27 ;  /* 0x00000005ff267819 */ /* 0x000fe2000001161b */
[----:B------:R-:W5:Y:S01]  /*06e0*/  LDCU.128 UR20, c[0x0][0x380] ;  /* 0x00007000ff1477ac */ /* 0x000f620008000c00 */
[----:B------:R-:W0:Y:S02]  /*06f0*/  S2UR UR4, SR_CTAID.X ;  /* 0x00000000000479c3 */ /* 0x000e240000002500 */
[----:B012---:R-:W-:Y:S01]  /*0700*/  VIADD R0, R25, 0x7f ;  /* 0x0000007f19007836 */ /* 0x007fe20000000000 */
[----:B------:R-:W-:Y:S02]  /*0710*/  IABS R26, R25 ;  /* 0x00000019001a7213 */ /* 0x000fe40000000000 */
[----:B------:R-:W-:Y:S02]  /*0720*/  IABS R15, R24 ;  /* 0x00000018000f7213 */ /* 0x000fe40000000000 */
[----:B------:R-:W-:-:S02]  /*0730*/  SHF.R.S32.HI R3, RZ, 0x1f, R0 ;  /* 0x0000001fff037819 */ /* 0x000fc40000011400 */
[----:B------:R-:W-:Y:S02]  /*0740*/  LOP3.LUT R49, RZ, R25, RZ, 0x33, !PT ;  /* 0x00000019ff317212 */ /* 0x000fe400078e33ff */
[----:B------:R-:W-:Y:S02]  /*0750*/  LEA.HI R3, R3, R0, RZ, 0x7 ;  /* 0x0000000003037211 */ /* 0x000fe400078f38ff */
[----:B------:R-:W-:Y:S01]  /*0760*/  I2FP.F32.U32 R5, UR4 ;  /* 0x0000000400057c45 */ /* 0x000fe20008201000 */
[----:B------:R-:W0:Y:S01]  /*0770*/  S2UR UR4, SR_CgaCtaId ;  /* 0x00000000000479c3 */ /* 0x000e220000008800 */
[----:B------:R-:W-:-:S03]  /*0780*/  SHF.R.S32.HI R3, RZ, 0x7, R3 ;  /* 0x00000007ff037819 */ /* 0x000fc60000011403 */
[----:B---3--:R-:W-:Y:S02]  /*0790*/  FMUL R5, R5, UR5 ;  /* 0x0000000505057c20 */ /* 0x008fe40008400000 */
[----:B------:R-:W-:-:S04]  /*07a0*/  IMAD.SHL.U32 R4, R3, 0x8, RZ ;  /* 0x0000000803047824 */ /* 0x000fc800078e00ff */
[----:B------:R-:W-:Y:S01]  /*07b0*/  F2I.U32.TRUNC.NTZ R5, R5 ;  /* 0x0000000500057305 */ /* 0x000fe2000020f000 */
[----:B------:R-:W-:-:S07]  /*07c0*/  IABS R7, R4 ;  /* 0x0000000400077213 */ /* 0x000fce0000000000 */
[----:B------:R-:W1:Y:S08]  /*07d0*/  I2F.RP R0, R7 ;  /* 0x0000000700007306 */ /* 0x000e700000209400 */
[----:B-1----:R-:W1:Y:S02]  /*07e0*/  MUFU.RCP R0, R0 ;  /* 0x0000000000007308 */ /* 0x002e640000001000 */
[----:B-1----:R-:W-:Y:S01]  /*07f0*/  VIADD R2, R0, 0xffffffe ;  /* 0x0ffffffe00027836 */ /* 0x002fe20000000000 */
[----:B------:R-:W-:-:S05]  /*0800*/  IABS R0, R5 ;  /* 0x0000000500007213 */ /* 0x000fca0000000000 */
[----:B------:R1:W2:Y:S02]  /*0810*/  F2I.FTZ.U32.TRUNC.NTZ R3, R2 ;  /* 0x0000000200037305 */ /* 0x0002a4000021f000 */
[----:B-1----:R-:W-:Y:S02]  /*0820*/  IMAD.MOV.U32 R2, RZ, RZ, RZ ;  /* 0x000000ffff027224 */ /* 0x002fe400078e00ff */
[----:B--2---:R-:W-:-:S04]  /*0830*/  IMAD.MOV R6, RZ, RZ, -R3 ;  /* 0x000000ffff067224 */ /* 0x004fc800078e0a03 */
[----:B------:R-:W-:Y:S01]  /*0840*/  IMAD R9, R6, R7, RZ ;  /* 0x0000000706097224 */ /* 0x000fe200078e02ff */
[----:B------:R-:W-:-:S03]  /*0850*/  IABS R6, R4 ;  /* 0x0000000400067213 */ /* 0x000fc60000000000 */
[----:B------:R-:W-:-:S04]  /*0860*/  IMAD.HI.U32 R3, R3, R9, R2 ;  /* 0x0000000903037227 */ /* 0x000fc800078e0002 */
[----:B------:R-:W-:Y:S02]  /*0870*/  IMAD.MOV R2, RZ, RZ, -R6 ;  /* 0x000000ffff027224 */ /* 0x000fe400078e0a06 */
[----:B------:R-:W-:-:S04]  /*0880*/  IMAD.HI.U32 R3, R3, R0, RZ ;  /* 0x0000000003037227 */ /* 0x000fc800078e00ff */
[----:B------:R-:W-:Y:S01]  /*0890*/  IMAD R0, R3, R2, R0 ;  /* 0x0000000203007224 */ /* 0x000fe200078e0200 */
[----:B------:R-:W-:Y:S04]  /*08a0*/  BAR.SYNC.DEFER_BLOCKING 0x0 ;  /* 0x0000000000007b1d */ /* 0x000fe80000010000 */
[----:B------:R-:W-:-:S13]  /*08b0*/  ISETP.GT.U32.AND P1, PT, R7, R0, PT ;  /* 0x000000000700720c */ /* 0x000fda0003f24070 */
[----:B------:R-:W-:Y:S02]  /*08c0*/  @!P1 IMAD.IADD R0, R0, 0x1, -R7 ;  /* 0x0000000100009824 */ /* 0x000fe400078e0a07 */
[----:B------:R-:W-:Y:S01]  /*08d0*/  @!P1 VIADD R3, R3, 0x1 ;  /* 0x0000000103039836 */ /* 0x000fe20000000000 */
[----:B------:R-:W-:Y:S02]  /*08e0*/  ISETP.NE.AND P1, PT, R4, RZ, PT ;  /* 0x000000ff0400720c */ /* 0x000fe40003f25270 */
[----:B------:R-:W-:Y:S02]  /*08f0*/  ISETP.GE.U32.AND P0, PT, R0, R7, PT ;  /* 0x000000070000720c */ /* 0x000fe40003f06070 */
[----:B------:R-:W-:-:S04]  /*0900*/  LOP3.LUT R0, R5, R4, RZ, 0x3c, !PT ;  /* 0x0000000405007212 */ /* 0x000fc800078e3cff */
[----:B------:R-:W-:Y:S01]  /*0910*/  ISETP.GE.AND P2, PT, R0, RZ, PT ;  /* 0x000000ff0000720c */ /* 0x000fe20003f46270 */
[----:B------:R-:W-:-:S06]  /*0920*/  VIADD R0, R24, 0xff ;  /* 0x000000ff18007836 */ /* 0x000fcc0000000000 */
[----:B------:R-:W-:-:S04]  /*0930*/  @P0 VIADD R3, R3, 0x1 ;  /* 0x0000000103030836 */ /* 0x000fc80000000000 */
[----:B------:R-:W-:Y:S01]  /*0940*/  IMAD.MOV.U32 R2, RZ, RZ, R3 ;  /* 0x000000ffff027224 */ /* 0x000fe200078e0003 */
[----:B------:R-:W-:-:S03]  /*0950*/  SHF.R.S32.HI R3, RZ, 0x1f, R0 ;  /* 0x0000001fff037819 */ /* 0x000fc60000011400 */
[----:B------:R-:W-:Y:S01]  /*0960*/  @!P2 IMAD.MOV R2, RZ, RZ, -R2 ;  /* 0x000000ffff02a224 */ /* 0x000fe200078e0a02 */
[----:B------:R-:W-:Y:S02]  /*0970*/  @!P1 LOP3.LUT R2, RZ, R4, RZ, 0x33, !PT ;  /* 0x00000004ff029212 */ /* 0x000fe400078e33ff */
[----:B------:R-:W-:-:S03]  /*0980*/  LEA.HI R3, R3, R0, RZ, 0x8 ;  /* 0x0000000003037211 */ /* 0x000fc600078f40ff */
[----:B------:R-:W-:Y:S02]  /*0990*/  IMAD.SHL.U32 R8, R2, 0x8, RZ ;  /* 0x0000000802087824 */ /* 0x000fe400078e00ff */
[----:B------:R-:W-:-:S03]  /*09a0*/  IMAD.MOV R2, RZ, RZ, -R2 ;  /* 0x000000ffff027224 */ /* 0x000fc600078e0a02 */
[----:B------:R-:W-:Y:S01]  /*09b0*/  LEA.HI.SX32 R3, R3, -R8, 0x18 ;  /* 0x8000000803037211 */ /* 0x000fe200078fc2ff */
[----:B------:R-:W-:-:S03]  /*09c0*/  IMAD R10, R4, R2, R5 ;  /* 0x00000002040a7224 */ /* 0x000fc600078e0205 */
[----:B------:R-:W-:Y:S02]  /*09d0*/  VIMNMX R11, PT, PT, R3, 0x8, PT ;  /* 0x00000008030b7848 */ /* 0x000fe40003fe0100 */
[----:B------:R-:W-:Y:S02]  /*09e0*/  IABS R9, R10 ;  /* 0x0000000a00097213 */ /* 0x000fe40000000000 */
[-C--:B------:R-:W-:Y:S02]  /*09f0*/  IABS R7, R11.reuse ;  /* 0x0000000b00077213 */ /* 0x080fe40000000000 */
[----:B------:R-:W-:Y:S02]  /*0a00*/  IABS R4, R11 ;  /* 0x0000000b00047213 */ /* 0x000fe40000000000 */
[----:B------:R-:W1:Y:S08]  /*0a10*/  I2F.RP R0, R7 ;  /* 0x0000000700007306 */ /* 0x000e700000209400 */
[----:B-1----:R-:W1:Y:S02]  /*0a20*/  MUFU.RCP R0, R0 ;  /* 0x0000000000007308 */ /* 0x002e640000001000 */
[----:B-1----:R-:W-:-:S02]  /*0a30*/  VIADD R3, R0, 0xffffffe ;  /* 0x0ffffffe00037836 */ /* 0x002fc40000000000 */
[----:B------:R-:W-:-:S04]  /*0a40*/  IMAD.MOV R0, RZ, RZ, -R4 ;  /* 0x000000ffff007224 */ /* 0x000fc800078e0a04 */
[----:B------:R-:W1:Y:S08]  /*0a50*/  I2F.RP R4, R15 ;  /* 0x0000000f00047306 */ /* 0x000e700000209400 */
[----:B------:R-:W2:Y:S08]  /*0a60*/  F2I.FTZ.U32.TRUNC.NTZ R3, R3 ;  /* 0x0000000300037305 */ /* 0x000eb0000021f000 */
[----:B-1----:R-:W1:Y:S01]  /*0a70*/  MUFU.RCP R4, R4 ;  /* 0x0000000400047308 */ /* 0x002e620000001000 */
[----:B--2---:R-:W-:-:S04]  /*0a80*/  IMAD.MOV R6, RZ, RZ, -R3 ;  /* 0x000000ffff067224 */ /* 0x004fc800078e0a03 */
[----:B------:R-:W-:-:S04]  /*0a90*/  IMAD.MOV.U32 R2, RZ, RZ, R6 ;  /* 0x000000ffff027224 */ /* 0x000fc800078e0006 */
[----:B------:R-:W-:Y:S02]  /*0aa0*/  IMAD R5, R2, R7, RZ ;  /* 0x0000000702057224 */ /* 0x000fe400078e02ff */
[----:B------:R-:W-:-:S04]  /*0ab0*/  IMAD.MOV.U32 R2, RZ, RZ, RZ ;  /* 0x000000ffff027224 */ /* 0x000fc800078e00ff */
[----:B------:R-:W-:Y:S02]  /*0ac0*/  IMAD.HI.U32 R2, R3, R5, R2 ;  /* 0x0000000503027227 */ /* 0x000fe400078e0002 */
[----:B------:R-:W2:Y:S02]  /*0ad0*/  I2F.RP R3, R26 ;  /* 0x0000001a00037306 */ /* 0x000ea40000209400 */
[----:B-1----:R-:W-:Y:S02]  /*0ae0*/  VIADD R5, R4, 0xffffffe ;  /* 0x0ffffffe04057836 */ /* 0x002fe40000000000 */
[----:B------:R-:W-:-:S04]  /*0af0*/  IMAD.HI.U32 R2, R2, R9, RZ ;  /* 0x0000000902027227 */ /* 0x000fc800078e00ff */
[----:B------:R-:W-:Y:S01]  /*0b00*/  IMAD R0, R2, R0, R9 ;  /* 0x0000000002007224 */ /* 0x000fe200078e0209 */
[----:B------:R-:W-:Y:S01]  /*0b10*/  F2I.FTZ.U32.TRUNC.NTZ R5, R5 ;  /* 0x0000000500057305 */ /* 0x000fe2000021f000 */
[----:B----4-:R-:W-:-:S03]  /*0b20*/  IMAD R9, R33, 0x40, R38 ;  /* 0x0000004021097824 */ /* 0x010fc600078e0226 */
[----:B------:R-:W-:-:S04]  /*0b30*/  ISETP.GT.U32.AND P1, PT, R7, R0, PT ;  /* 0x000000000700720c */ /* 0x000fc80003f24070 */
[----:B--2---:R-:W1:Y:S09]  /*0b40*/  MUFU.RCP R3, R3 ;  /* 0x0000000300037308 */ /* 0x004e720000001000 */
[----:B------:R-:W-:Y:S02]  /*0b50*/  @!P1 IMAD.IADD R0, R0, 0x1, -R7 ;  /* 0x0000000100009824 */ /* 0x000fe400078e0a07 */
[----:B------:R-:W-:Y:S01]  /*0b60*/  @!P1 VIADD R2, R2, 0x1 ;  /* 0x0000000102029836 */ /* 0x000fe20000000000 */
[----:B------:R-:W-:-:S02]  /*0b70*/  ISETP.NE.AND P1, PT, R11, RZ, PT ;  /* 0x000000ff0b00720c */ /* 0x000fc40003f25270 */
[----:B------:R-:W-:Y:S02]  /*0b80*/  ISETP.GE.U32.AND P0, PT, R0, R7, PT ;  /* 0x000000070000720c */ /* 0x000fe40003f06070 */
[----:B------:R-:W-:Y:S01]  /*0b90*/  LOP3.LUT R0, R10, R11, RZ, 0x3c, !PT ;  /* 0x0000000b0a007212 */ /* 0x000fe200078e3cff */
[----:B-1----:R-:W-:-:S03]  /*0ba0*/  VIADD R6, R3, 0xffffffe ;  /* 0x0ffffffe03067836 */ /* 0x002fc60000000000 */
[----:B------:R-:W-:Y:S01]  /*0bb0*/  ISETP.GE.AND P2, PT, R0, RZ, PT ;  /* 0x000000ff0000720c */ /* 0x000fe20003f46270 */
[----:B------:R1:W2:Y:S06]  /*0bc0*/  F2I.FTZ.U32.TRUNC.NTZ R3, R6 ;  /* 0x0000000600037305 */ /* 0x0002ac000021f000 */
[----:B------:R-:W-:Y:S02]  /*0bd0*/  @P0 VIADD R2, R2, 0x1 ;  /* 0x0000000102020836 */ /* 0x000fe40000000000 */
[----:B-1----:R-:W-:Y:S02]  /*0be0*/  IMAD.MOV R6, RZ, RZ, -R5 ;  /* 0x000000ffff067224 */ /* 0x002fe400078e0a05 */
[----:B------:R-:W-:Y:S01]  /*0bf0*/  IMAD.MOV.U32 R12, RZ, RZ, R2 ;  /* 0x000000ffff0c7224 */ /* 0x000fe200078e0002 */
[----:B------:R-:W-:-:S03]  /*0c00*/  MOV R2, 0x400 ;  /* 0x0000040000027802 */ /* 0x000fc60000000f00 */
[----:B------:R-:W-:Y:S01]  /*0c10*/  @!P2 IMAD.MOV R12, RZ, RZ, -R12 ;  /* 0x000000ffff0ca224 */ /* 0x000fe200078e0a0c */
[----:B------:R-:W-:Y:S01]  /*0c20*/  @!P1 LOP3.LUT R12, RZ, R11, RZ, 0x33, !PT ;  /* 0x0000000bff0c9212 */ /* 0x000fe200078e33ff */
[----:B--2---:R-:W-:Y:S01]  /*0c30*/  IMAD.MOV R4, RZ, RZ, -R3 ;  /* 0x000000ffff047224 */ /* 0x004fe200078e0a03 */
[----:B------:R-:W-:Y:S01]  /*0c40*/  R2UR UR15, R2 ;  /* 0x00000000020f72ca */ /* 0x000fe200000e0000 */
[----:B------:R-:W-:Y:S02]  /*0c50*/  IMAD.SHL.U32 R2, R33, 0x80, RZ ;  /* 0x0000008021027824 */ /* 0x000fe400078e00ff */
[----:B------:R-:W-:-:S03]  /*0c60*/  IMAD.MOV R0, RZ, RZ, -R12 ;  /* 0x000000ffff007224 */ /* 0x000fc600078e0a0c */
[----:B------:R-:W-:Y:S01]  /*0c70*/  LOP3.LUT R7, R2, 0x80, RZ, 0xc0, !PT ;  /* 0x0000008002077812 */ /* 0x000fe200078ec0ff */
[----:B------:R-:W-:Y:S02]  /*0c80*/  IMAD R0, R11, R0, R10 ;  /* 0x000000000b007224 */ /* 0x000fe400078e020a */
[----:B------:R-:W-:Y:S02]  /*0c90*/  IMAD.MOV.U32 R11, RZ, RZ, R4 ;  /* 0x000000ffff0b7224 */ /* 0x000fe400078e0004 */
[----:B------:R-:W-:Y:S02]  /*0ca0*/  IMAD.IADD R4, R8, 0x1, R0 ;  /* 0x0000000108047824 */ /* 0x000fe400078e0200 */
[----:B------:R-:W-:Y:S01]  /*0cb0*/  IMAD R11, R11, R26, RZ ;  /* 0x0000001a0b0b7224 */ /* 0x000fe200078e02ff */
[----:B0-----:R-:W-:Y:S01]  /*0cc0*/  ULEA UR15, UR4, UR15, 0x18 ;  /* 0x0000000f040f7291 */ /* 0x001fe2000f8ec0ff */
[----:B------:R-:W-:Y:S02]  /*0cd0*/  IMAD.MOV.U32 R2, RZ, RZ, RZ ;  /* 0x000000ffff027224 */ /* 0x000fe400078e00ff */
[----:B------:R-:W-:Y:S01]  /*0ce0*/  IMAD.SHL.U32 R0, R12, 0x80, RZ ;  /* 0x000000800c007824 */ /* 0x000fe200078e00ff */
[----:B------:R-:W-:Y:S01]  /*0cf0*/  UIADD3 UR8, UPT, UPT, UR15, 0x2000, URZ ;  /* 0x000020000f087890 */ /* 0x000fe2000fffe0ff */
[----:B------:R-:W-:Y:S01]  /*0d00*/  IMAD.HI.U32 R8, R3, R11, R2 ;  /* 0x0000000b03087227 */ /* 0x000fe200078e0002 */
[----:B------:R-:W-:Y:S01]  /*0d10*/  LOP3.LUT R3, R27, 0x7f, RZ, 0xc0, !PT ;  /* 0x0000007f1b037812 */ /* 0x000fe200078ec0ff */
[----:B------:R-:W-:Y:S01]  /*0d20*/  UMOV UR4, 0x1 ;  /* 0x0000000100047882 */ /* 0x000fe20000000000 */
[----:B------:R-:W-:Y:S01]  /*0d30*/  LOP3.LUT R9, R0, 0x43, R9, 0xf8, !PT ;  /* 0x0000004300097812 */ /* 0x000fe200078ef809 */
[----:B------:R-:W-:-:S02]  /*0d40*/  IMAD R2, R4, 0x100, R7 ;  /* 0x0000010004027824 */ /* 0x000fc400078e0207 */
[----:B------:R-:W-:Y:S01]  /*0d50*/  IMAD.MOV.U32 R4, RZ, RZ, RZ ;  /* 0x000000ffff047224 */ /* 0x000fe200078e00ff */
[----:B------:R-:W-:Y:S01]  /*0d60*/  LOP3.LUT R12, R9, 0x4, RZ, 0xfc, !PT ;  /* 0x00000004090c7812 */ /* 0x000fe200078efcff */
[----:B------:R-:W-:Y:S01]  /*0d70*/  IMAD.IADD R2, R3, 0x1, R2 ;  /* 0x0000000103027824 */ /* 0x000fe200078e0202 */
[----:B------:R-:W-:Y:S01]  /*0d80*/  IABS R11, R9 ;  /* 0x00000009000b7213 */ /* 0x000fe20000000000 */
[----:B------:R-:W-:Y:S01]  /*0d90*/  IMAD R7, R6, R15, RZ ;  /* 0x0000000f06077224 */ /* 0x000fe200078e02ff */
[----:B------:R-:W-:Y:S02]  /*0da0*/  IABS R13, R12 ;  /* 0x0000000c000d7213 */ /* 0x000fe40000000000 */
[----:B------:R-:W-:Y:S01]  /*0db0*/  IABS R10, R2 ;  /* 0x00000002000a7213 */ /* 0x000fe20000000000 */
[----:B------:R-:W-:Y:S01]  /*0dc0*/  IMAD.HI.U32 R4, R5, R7, R4 ;  /* 0x0000000705047227 */ /* 0x000fe200078e0004 */
[C---:B------:R-:W-:Y:S02]  /*0dd0*/  LOP3.LUT R14, R9.reuse, 0x8, RZ, 0xfc, !PT ;  /* 0x00000008090e7812 */ /* 0x040fe400078efcff */
[----:B------:R-:W-:Y:S01]  /*0de0*/  LOP3.LUT R18, R9, 0x10, RZ, 0xfc, !PT ;  /* 0x0000001009127812 */ /* 0x000fe200078efcff */
[----:B------:R-:W-:Y:S01]  /*0df0*/  IMAD.HI.U32 R6, R8, R13, RZ ;  /* 0x0000000d08067227 */ /* 0x000fe200078e00ff */
[----:B------:R-:W-:-:S02]  /*0e00*/  IABS R17, R14 ;  /* 0x0000000e00117213 */ /* 0x000fc40000000000 */
[C---:B------:R-:W-:Y:S01]  /*0e10*/  LOP3.LUT R32, R9.reuse, 0x18, RZ, 0xfc, !PT ;  /* 0x0000001809207812 */ /* 0x040fe200078efcff */
[----:B------:R-:W-:Y:S01]  /*0e20*/  IMAD.HI.U32 R4, R4, R10, RZ ;  /* 0x0000000a04047227 */ /* 0x000fe200078e00ff */
[C---:B------:R-:W-:Y:S02]  /*0e30*/  LOP3.LUT R34, R9.reuse, 0x1c, RZ, 0xfc, !PT ;  /* 0x0000001c09227812 */ /* 0x040fe400078efcff */
[----:B------:R-:W-:Y:S01]  /*0e40*/  IABS R23, R32 ;  /* 0x0000002000177213 */ /* 0x000fe20000000000 */
[----:B------:R-:W-:Y:S01]  /*0e50*/  IMAD.MOV R7, RZ, RZ, -R6 ;  /* 0x000000ffff077224 */ /* 0x000fe200078e0a06 */
[----:B------:R-:W-:Y:S01]  /*0e60*/  ISETP.GE.AND P1, PT, R14, RZ, PT ;  /* 0x000000ff0e00720c */ /* 0x000fe20003f26270 */
[----:B------:R-:W-:Y:S01]  /*0e70*/  IMAD.MOV R6, RZ, RZ, -R4 ;  /* 0x000000ffff067224 */ /* 0x000fe200078e0a04 */
[C---:B------:R-:W-:Y:S01]  /*0e80*/  LOP3.LUT R20, R9.reuse, 0x14, RZ, 0xfc, !PT ;  /* 0x0000001409147812 */ /* 0x040fe200078efcff */
[----:B------:R-:W-:Y:S01]  /*0e90*/  IMAD.HI.U32 R5, R8, R11, RZ ;  /* 0x0000000b08057227 */ /* 0x000fe200078e00ff */
[----:B------:R-:W-:-:S02]  /*0ea0*/  LOP3.LUT R36, R9, 0x20, RZ, 0xfc, !PT ;  /* 0x0000002009247812 */ /* 0x000fc400078efcff */
[----:B------:R-:W-:Y:S01]  /*0eb0*/  IABS R21, R20 ;  /* 0x0000001400157213 */ /* 0x000fe20000000000 */
[----:B------:R-:W-:Y:S01]  /*0ec0*/  IMAD R6, R15, R6, R10 ;  /* 0x000000060f067224 */ /* 0x000fe200078e020a */
[----:B------:R-:W-:Y:S01]  /*0ed0*/  ISETP.GE.AND P2, PT, R12, RZ, PT ;  /* 0x000000ff0c00720c */ /* 0x000fe20003f46270 */
[----:B------:R-:W-:Y:S01]  /*0ee0*/  IMAD.MOV R5, RZ, RZ, -R5 ;  /* 0x000000ffff057224 */ /* 0x000fe200078e0a05 */
[----:B------:R-:W-:Y:S01]  /*0ef0*/  LOP3.LUT R37, R9, 0x24, RZ, 0xfc, !PT ;  /* 0x0000002409257812 */ /* 0x000fe200078efcff */
[----:B------:R-:W-:Y:S01]  /*0f00*/  IMAD.HI.U32 R12, R8, R21, RZ ;  /* 0x00000015080c7227 */ /* 0x000fe200078e00ff */
[----:B------:R-:W-:Y:S02]  /*0f10*/  ISETP.GT.U32.AND P3, PT, R15, R6, PT ;  /* 0x000000060f00720c */ /* 0x000fe40003f64070 */
[C---:B------:R-:W-:Y:S01]  /*0f20*/  LOP3.LUT R39, R9.reuse, 0x28, RZ, 0xfc, !PT ;  /* 0x0000002809277812 */ /* 0x040fe200078efcff */
[C---:B------:R-:W-:Y:S01]  /*0f30*/  IMAD R4, R26.reuse, R5, R11 ;  /* 0x000000051a047224 */ /* 0x040fe200078e020b */
[C---:B------:R-:W-:Y:S01]  /*0f40*/  LOP3.LUT R11, R9.reuse, 0xc, RZ, 0xfc, !PT ;  /* 0x0000000c090b7812 */ /* 0x040fe200078efcff */
[----:B------:R-:W-:Y:S01]  /*0f50*/  IMAD R5, R26, R7, R13 ;  /* 0x000000071a057224 */ /* 0x000fe200078e020d */
[----:B------:R-:W-:Y:S01]  /*0f60*/  LOP3.LUT R40, R9, 0x2c, RZ, 0xfc, !PT ;  /* 0x0000002c09287812 */ /* 0x000fe200078efcff */
[----:B------:R-:W-:Y:S01]  /*0f70*/  IMAD.HI.U32 R7, R8, R17, RZ ;  /* 0x0000001108077227 */ /* 0x000fe200078e00ff */
[----:B------:R-:W-:-:S02]  /*0f80*/  ISETP.GT.U32.AND P5, PT, R26, R4, PT ;  /* 0x000000041a00720c */ /* 0x000fc40003fa4070 */
[----:B------:R-:W-:Y:S01]  /*0f90*/  IABS R19, R11 ;  /* 0x0000000b00137213 */ /* 0x000fe20000000000 */
[----:B------:R-:W-:Y:S01]  /*0fa0*/  IMAD.MOV R7, RZ, RZ, -R7 ;  /* 0x000000ffff077224 */ /* 0x000fe200078e0a07 */
[----:B------:R-:W-:Y:S01]  /*0fb0*/  ISETP.GE.AND P0, PT, R11, RZ, PT ;  /* 0x000000ff0b00720c */ /* 0x000fe20003f06270 */
[----:B------:R-:W-:Y:S01]  /*0fc0*/  @!P3 IMAD.IADD R6, R6, 0x1, -R15 ;  /* 0x000000010606b824 */ /* 0x000fe200078e0a0f */
[C---:B------:R-:W-:Y:S01]  /*0fd0*/  LOP3.LUT R41, R9.reuse, 0x30, RZ, 0xfc, !PT ;  /* 0x0000003009297812 */ /* 0x040fe200078efcff */
[----:B------:R-:W-:Y:S01]  /*0fe0*/  IMAD.HI.U32 R10, R8, R19, RZ ;  /* 0x00000013080a7227 */ /* 0x000fe200078e00ff */
[----:B------:R-:W-:Y:S02]  /*0ff0*/  LOP3.LUT R42, R9, 0x34, RZ, 0xfc, !PT ;  /* 0x00000034092a7812 */ /* 0x000fe400078efcff */
[----:B------:R-:W-:Y:S01]  /*1000*/  ISETP.GT.U32.AND P4, PT, R15, R6, PT ;  /* 0x000000060f00720c */ /* 0x000fe20003f84070 */
[----:B------:R-:W-:Y:S01]  /*1010*/  IMAD R7, R26, R7, R17 ;  /* 0x000000071a077224 */ /* 0x000fe200078e0211 */
[----:B------:R-:W-:Y:S01]  /*1020*/  IABS R17, R18 ;  /* 0x0000001200117213 */ /* 0x000fe20000000000 */
[----:B------:R-:W-:Y:S01]  /*1030*/  @!P5 IMAD.IADD R4, R4, 0x1, -R26 ;  /* 0x000000010404d824 */ /* 0x000fe200078e0a1a */
[----:B------:R-:W-:Y:S01]  /*1040*/  ISETP.GT.U32.AND P5, PT, R26, R5, PT ;  /* 0x000000051a00720c */ /* 0x000fe20003fa4070 */
[----:B------:R-:W-:Y:S01]  /*1050*/  IMAD.MOV R10, RZ, RZ, -R10 ;  /* 0x000000ffff0a7224 */ /* 0x000fe200078e0a0a */
[----:B------:R-:W-:Y:S01]  /*1060*/  LOP3.LUT R43, R9, 0x38, RZ, 0xfc, !PT ;  /* 0x00000038092b7812 */ /* 0x000fe200078efcff */
[----:B------:R-:W-:Y:S01]  /*1070*/  IMAD.HI.U32 R11, R8, R17, RZ ;  /* 0x00000011080b7227 */ /* 0x000fe200078e00ff */
[----:B------:R-:W-:-:S02]  /*1080*/  ISETP.GT.U32.AND P3, PT, R26, R4, PT ;  /* 0x000000041a00720c */ /* 0x000fc40003f64070 */
[----:B------:R-:W-:Y:S01]  /*1090*/  LOP3.LUT R30, R9, 0x3c, RZ, 0xfc, !PT ;  /* 0x0000003c091e7812 */ /* 0x000fe200078efcff */
[----:B------:R-:W-:Y:S01]  /*10a0*/  IMAD R10, R26, R10, R19 ;  /* 0x0000000a1a0a7224 */ /* 0x000fe200078e0213 */
[----:B------:R-:W-:Y:S01]  /*10b0*/  IABS R19, R36 ;  /* 0x0000002400137213 */ /* 0x000fe20000000000 */
[----:B------:R-:W-:Y:S01]  /*10c0*/  @!P4 IMAD.IADD R6, R6, 0x1, -R15 ;  /* 0x000000010606c824 */ /* 0x000fe200078e0a0f */
[C---:B------:R-:W-:Y:S01]  /*10d0*/  ISETP.GT.U32.AND P4, PT, R26.reuse, R7, PT ;  /* 0x000000071a00720c */ /* 0x040fe20003f84070 */
[----:B------:R-:W-:Y:S01]  /*10e0*/  IMAD.MOV R11, RZ, RZ, -R11 ;  /* 0x000000ffff0b7224 */ /* 0x000fe200078e0a0b */
[----:B------:R-:W-:Y:S01]  /*10f0*/  IABS R15, R34 ;  /* 0x00000022000f7213 */ /* 0x000fe20000000000 */
[----:B------:R-:W-:Y:S01]  /*1100*/  @!P5 IMAD.IADD R5, R5, 0x1, -R26 ;  /* 0x000000010505d824 */ /* 0x000fe200078e0a1a */
[C---:B------:R-:W-:Y:S01]  /*1110*/  ISETP.GT.U32.AND P5, PT, R26.reuse, R10, PT ;  /* 0x0000000a1a00720c */ /* 0x040fe20003fa4070 */
[----:B------:R-:W-:Y:S01]  /*1120*/  IMAD R11, R26, R11, R17 ;  /* 0x0000000b1a0b7224 */ /* 0x000fe200078e0211 */
[----:B------:R-:W-:Y:S01]  /*1130*/  IABS R29, R42 ;  /* 0x0000002a001d7213 */ /* 0x000fe20000000000 */
[----:B------:R-:W-:Y:S01]  /*1140*/  IMAD.HI.U32 R13, R8, R23, RZ ;  /* 0x00000017080d7227 */ /* 0x000fe200078e00ff */
[----:B------:R-:W-:-:S02]  /*1150*/  ISETP.GT.U32.AND P6, PT, R26, R5, PT ;  /* 0x000000051a00720c */ /* 0x000fc40003fc4070 */
[----:B------:R-:W-:Y:S01]  /*1160*/  IABS R31, R43 ;  /* 0x0000002b001f7213 */ /* 0x000fe20000000000 */
[--C-:B------:R-:W-:Y:S01]  /*1170*/  @!P3 IMAD.IADD R4, R4, 0x1, -R26.reuse ;  /* 0x000000010404b824 */ /* 0x100fe200078e0a1a */
[----:B------:R-:W-:Y:S01]  /*1180*/  ISETP.GT.U32.AND P3, PT, R26, R11, PT ;  /* 0x0000000b1a00720c */ /* 0x000fe20003f64070 */
[--C-:B------:R-:W-:Y:S01]  /*1190*/  @!P4 IMAD.IADD R7, R7, 0x1, -R26.reuse ;  /* 0x000000010707c824 */ /* 0x100fe200078e0a1a */
[----:B------:R-:W-:Y:S01]  /*11a0*/  IABS R35, R30 ;  /* 0x0000001e00237213 */ /* 0x000fe20000000000 */
[----:B------:R-:W-:Y:S02]  /*11b0*/  IMAD.MOV R13, RZ, RZ, -R13 ;  /* 0x000000ffff0d7224 */ /* 0x000fe400078e0a0d */
[----:B------:R-:W-:Y:S01]  /*11c0*/  @!P5 IMAD.IADD R10, R10, 0x1, -R26 ;  /* 0x000000010a0ad824 */ /* 0x000fe200078e0a1a */
[----:B------:R-:W-:Y:S01]  /*11d0*/  ISETP.GT.U32.AND P5, PT, R26, R7, PT ;  /* 0x000000071a00720c */ /* 0x000fe20003fa4070 */
[----:B------:R-:W-:-:S04]  /*11e0*/  IMAD.HI.U32 R14, R8, R15, RZ ;  /* 0x0000000f080e7227 */ /* 0x000fc800078e00ff */
[C---:B------:R-:W-:Y:S01]  /*11f0*/  IMAD R13, R26.reuse, R13, R23 ;  /* 0x0000000d1a0d7224 */ /* 0x040fe200078e0217 */
[----:B------:R-:W-:Y:S01]  /*1200*/  IABS R23, R39 ;  /* 0x0000002700177213 */ /* 0x000fe20000000000 */
[----:B------:R-:W-:Y:S02]  /*1210*/  IMAD.MOV R14, RZ, RZ, -R14 ;  /* 0x000000ffff0e7224 */ /* 0x000fe400078e0a0e */
[--C-:B------:R-:W-:Y:S02]  /*1220*/  @!P3 IMAD.IADD R11, R11, 0x1, -R26.reuse ;  /* 0x000000010b0bb824 */ /* 0x100fe400078e0a1a */
[C---:B------:R-:W-:Y:S02]  /*1230*/  IMAD R14, R26.reuse, R14, R15 ;  /* 0x0000000e1a0e7224 */ /* 0x040fe400078e020f */
[----:B------:R-:W-:Y:S01]  /*1240*/  @!P5 IMAD.IADD R7, R7, 0x1, -R26 ;  /* 0x000000010707d824 */ /* 0x000fe200078e0a1a */
[----:B------:R-:W-:Y:S01]  /*1250*/  ISETP.GT.U32.AND P5, PT, R26, R13, PT ;  /* 0x0000000d1a00720c */ /* 0x000fe20003fa4070 */
[----:B------:R-:W-:Y:S01]  /*1260*/  IMAD.HI.U32 R15, R8, R19, RZ ;  /* 0x00000013080f7227 */ /* 0x000fe200078e00ff */
[----:B------:R-:W-:-:S03]  /*1270*/  ISETP.GT.U32.AND P3, PT, R26, R11, PT ;  /* 0x0000000b1a00720c */ /* 0x000fc60003f64070 */
[----:B------:R-:W-:Y:S02]  /*1280*/  IMAD.MOV R12, RZ, RZ, -R12 ;  /* 0x000000ffff0c7224 */ /* 0x000fe400078e0a0c */
[----:B------:R-:W-:Y:S02]  /*1290*/  IMAD.MOV R15, RZ, RZ, -R15 ;  /* 0x000000ffff0f7224 */ /* 0x000fe400078e0a0f */
[C---:B------:R-:W-:Y:S01]  /*12a0*/  IMAD R12, R26.reuse, R12, R21 ;  /* 0x0000000c1a0c7224 */ /* 0x040fe200078e0215 */
[----:B------:R-:W-:Y:S01]  /*12b0*/  IABS R21, R37 ;  /* 0x0000002500157213 */ /* 0x000fe20000000000 */
[C---:B------:R-:W-:Y:S02]  /*12c0*/  IMAD R15, R26.reuse, R15, R19 ;  /* 0x0000000f1a0f7224 */ /* 0x040fe400078e0213 */
[----:B------:R-:W-:Y:S01]  /*12d0*/  @!P5 IMAD.IADD R13, R13, 0x1, -R26 ;  /* 0x000000010d0dd824 */ /* 0x000fe200078e0a1a */
[----:B------:R-:W-:Y:S01]  /*12e0*/  ISETP.GT.U32.AND P4, PT, R26, R12, PT ;  /* 0x0000000c1a00720c */ /* 0x000fe20003f84070 */
[----:B------:R-:W-:Y:S01]  /*12f0*/  IMAD.HI.U32 R16, R8, R21, RZ ;  /* 0x0000001508107227 */ /* 0x000fe200078e00ff */
[----:B------:R-:W-:-:S03]  /*1300*/  ISETP.GT.U32.AND P5, PT, R26, R15, PT ;  /* 0x0000000f1a00720c */ /* 0x000fc60003fa4070 */
[----:B------:R-:W-:-:S04]  /*1310*/  IMAD.HI.U32 R17, R8, R23, RZ ;  /* 0x0000001708117227 */ /* 0x000fc800078e00ff */
[----:B------:R-:W-:Y:S02]  /*1320*/  IMAD.MOV R16, RZ, RZ, -R16 ;  /* 0x000000ffff107224 */ /* 0x000fe400078e0a10 */
[--C-:B------:R-:W-:Y:S01]  /*1330*/  @!P3 IMAD.IADD R11, R11, 0x1, -R26.reuse ;  /* 0x000000010b0bb824 */ /* 0x100fe200078e0a1a */
[----:B------:R-:W-:Y:S01]  /*1340*/  ISETP.GE.AND P3, PT, R18, RZ, PT ;  /* 0x000000ff1200720c */ /* 0x000fe20003f66270 */
[--C-:B------:R-:W-:Y:S01]  /*1350*/  @!P6 IMAD.IADD R5, R5, 0x1, -R26.reuse ;  /* 0x000000010505e824 */ /* 0x100fe200078e0a1a */
[C---:B------:R-:W-:Y:S01]  /*1360*/  ISETP.GT.U32.AND P6, PT, R26.reuse, R10, PT ;  /* 0x0000000a1a00720c */ /* 0x040fe20003fc4070 */
[----:B------:R-:W-:Y:S02]  /*1370*/  IMAD.MOV R18, RZ, RZ, -R17 ;  /* 0x000000ffff127224 */ /* 0x000fe400078e0a11 */
[----:B------:R-:W-:Y:S01]  /*1380*/  IMAD R17, R26, R16, R21 ;  /* 0x000000101a117224 */ /* 0x000fe200078e0215 */
[----:B------:R-:W-:Y:S01]  /*1390*/  IABS R21, R40 ;  /* 0x0000002800157213 */ /* 0x000fe20000000000 */
[----:B------:R-:W-:-:S02]  /*13a0*/  @!P5 IMAD.IADD R15, R15, 0x1, -R26 ;  /* 0x000000010f0fd824 */ /* 0x000fc400078e0a1a */
[----:B------:R-:W-:Y:S01]  /*13b0*/  @!P4 IMAD.IADD R12, R12, 0x1, -R26 ;  /* 0x000000010c0cc824 */ /* 0x000fe200078e0a1a */
[C---:B------:R-:W-:Y:S01]  /*13c0*/  ISETP.GT.U32.AND P5, PT, R26.reuse, R17, PT ;  /* 0x000000111a00720c */ /* 0x040fe20003fa4070 */
[----:B------:R-:W-:Y:S01]  /*13d0*/  IMAD R19, R26, R18, R23 ;  /* 0x000000121a137224 */ /* 0x000fe200078e0217 */
[----:B------:R-:W-:Y:S01]  /*13e0*/  IABS R23, R41 ;  /* 0x0000002900177213 */ /* 0x000fe20000000000 */
[----:B------:R-:W-:Y:S01]  /*13f0*/  IMAD.HI.U32 R18, R8, R29, RZ ;  /* 0x0000001d08127227 */ /* 0x000fe200078e00ff */
[----:B------:R-:W-:-:S03]  /*1400*/  ISETP.GT.U32.AND P4, PT, R26, R12, PT ;  /* 0x0000000c1a00720c */ /* 0x000fc60003f84070 */
[----:B------:R-:W-:Y:S01]  /*1410*/  @!P6 IMAD.IADD R10, R10, 0x1, -R26 ;  /* 0x000000010a0ae824 */ /* 0x000fe200078e0a1a */
[----:B------:R-:W-:Y:S01]  /*1420*/  ISETP.GT.U32.AND P6, PT, R26, R14, PT ;  /* 0x0000000e1a00720c */ /* 0x000fe20003fc4070 */
[----:B------:R-:W-:-:S04]  /*1430*/  IMAD.HI.U32 R16, R8, R23, RZ ;  /* 0x0000001708107227 */ /* 0x000fc800078e00ff */
[----:B------:R-:W-:Y:S01]  /*1440*/  @!P5 IMAD.IADD R17, R17, 0x1, -R26 ;  /* 0x000000011111d824 */ /* 0x000fe200078e0a1a */
[----:B------:R-:W-:Y:S01]  /*1450*/  ISETP.GT.U32.AND P5, PT, R26, R19, PT ;  /* 0x000000131a00720c */ /* 0x000fe20003fa4070 */
[----:B------:R-:W-:Y:S02]  /*1460*/  @!P0 IMAD.MOV R10, RZ, RZ, -R10 ;  /* 0x000000ffff0a8224 */ /* 0x000fe400078e0a0a */
[----:B------:R-:W-:Y:S01]  /*1470*/  @!P4 IMAD.IADD R12, R12, 0x1, -R26 ;  /* 0x000000010c0cc824 */ /* 0x000fe200078e0a1a */
[----:B------:R-:W-:Y:S01]  /*1480*/  ISETP.GE.AND P4, PT, R20, RZ, PT ;  /* 0x000000ff1400720c */ /* 0x000fe20003f86270 */
[----:B------:R-:W-:Y:S01]  /*1490*/  IMAD.HI.U32 R20, R8, R31, RZ ;  /* 0x0000001f08147227 */ /* 0x000fe200078e00ff */
[----:B------:R-:W-:-:S03]  /*14a0*/  ISETP.GT.U32.AND P0, PT, R26, R17, PT ;  /* 0x000000111a00720c */ /* 0x000fc60003f04070 */
[----:B------:R-:W-:Y:S01]  /*14b0*/  @!P6 IMAD.IADD R14, R14, 0x1, -R26 ;  /* 0x000000010e0ee824 */ /* 0x000fe200078e0a1a */
[----:B------:R-:W-:Y:S01]  /*14c0*/  ISETP.GE.AND P6, PT, R9, RZ, PT ;  /* 0x000000ff0900720c */ /* 0x000fe20003fc6270 */
[----:B------:R-:W-:-:S04]  /*14d0*/  IMAD.HI.U32 R9, R8, R21, RZ ;  /* 0x0000001508097227 */ /* 0x000fc800078e00ff */
[----:B------:R-:W-:-:S04]  /*14e0*/  IMAD.HI.U32 R8, R8, R35, RZ ;  /* 0x0000002308087227 */ /* 0x000fc800078e00ff */
[----:B------:R-:W-:Y:S01]  /*14f0*/  @!P5 IMAD.IADD R19, R19, 0x1, -R26 ;  /* 0x000000011313d824 */ /* 0x000fe200078e0a1a */
[C---:B------:R-:W-:Y:S01]  /*1500*/  ISETP.GT.U32.AND P5, PT, R26.reuse, R13, PT ;  /* 0x0000000d1a00720c */ /* 0x040fe20003fa4070 */
[----:B------:R-:W-:Y:S02]  /*1510*/  IMAD.MOV R9, RZ, RZ, -R9 ;  /* 0x000000ffff097224 */ /* 0x000fe400078e0a09 */
[----:B------:R-:W-:Y:S02]  /*1520*/  IMAD.MOV R16, RZ, RZ, -R16 ;  /* 0x000000ffff107224 */ /* 0x000fe400078e0a10 */
[----:B------:R-:W-:Y:S02]  /*1530*/  IMAD.MOV R28, RZ, RZ, -R8 ;  /* 0x000000ffff1c7224 */ /* 0x000fe400078e0a08 */
[----:B------:R-:W-:Y:S02]  /*1540*/  IMAD R8, R26, R9, R21 ;  /* 0x000000091a087224 */ /* 0x000fe400078e0215 */
[----:B------:R-:W-:-:S02]  /*1550*/  IMAD.MOV R18, RZ, RZ, -R18 ;  /* 0x000000ffff127224 */ /* 0x000fc400078e0a12 */
[C---:B------:R-:W-:Y:S02]  /*1560*/  IMAD R9, R26.reuse, R16, R23 ;  /* 0x000000101a097224 */ /* 0x040fe400078e0217 */
[----:B------:R-:W-:Y:S01]  /*1570*/  IMAD.MOV.U32 R16, RZ, RZ, R4 ;  /* 0x000000ffff107224 */ /* 0x000fe200078e0004 */
[----:B------:R-:W0:Y:S01]  /*1580*/  LDS R23, [UR15] ;  /* 0x0000000fff177984 */ /* 0x000e220008000800 */
[----:B------:R-:W-:Y:S02]  /*1590*/  IMAD.MOV R22, RZ, RZ, -R20 ;  /* 0x000000ffff167224 */ /* 0x000fe400078e0a14 */
[----:B------:R-:W-:Y:S01]  /*15a0*/  @!P1 IMAD.MOV R7, RZ, RZ, -R7 ;  /* 0x000000ffff079224 */ /* 0x000fe200078e0a07 */
[C---:B------:R-:W-:Y:S01]  /*15b0*/  ISETP.GT.U32.AND P1, PT, R26.reuse, R19, PT ;  /* 0x000000131a00720c */ /* 0x040fe20003f24070 */
[----:B------:R-:W-:Y:S01]  /*15c0*/  @!P3 IMAD.MOV R11, RZ, RZ, -R11 ;  /* 0x000000ffff0bb224 */ /* 0x000fe200078e0a0b */
[C---:B------:R-:W-:Y:S01]  /*15d0*/  ISETP.GT.U32.AND P3, PT, R26.reuse, R8, PT ;  /* 0x000000081a00720c */ /* 0x040fe20003f64070 */
[----:B------:R-:W-:-:S02]  /*15e0*/  IMAD R20, R26, R18, R29 ;  /* 0x000000121a147224 */ /* 0x000fc400078e021d */
[----:B------:R-:W-:Y:S01]  /*15f0*/  @!P6 IMAD.MOV R16, RZ, RZ, -R16 ;  /* 0x000000ffff10e224 */ /* 0x000fe200078e0a10 */
[----:B------:R-:W-:Y:S01]  /*1600*/  ISETP.GT.U32.AND P6, PT, R26, R14, PT ;  /* 0x0000000e1a00720c */ /* 0x000fe20003fc4070 */
[--C-:B------:R-:W-:Y:S01]  /*1610*/  @!P0 IMAD.IADD R17, R17, 0x1, -R26.reuse ;  /* 0x0000000111118824 */ /* 0x100fe200078e0a1a */
[----:B------:R-:W-:Y:S01]  /*1620*/  ISETP.GE.AND P0, PT, R32, RZ, PT ;  /* 0x000000ff2000720c */ /* 0x000fe20003f06270 */
[----:B------:R-:W-:Y:S01]  /*1630*/  @!P5 IMAD.IADD R13, R13, 0x1, -R26 ;  /* 0x000000010d0dd824 */ /* 0x000fe200078e0a1a */
[C---:B------:R-:W-:Y:S01]  /*1640*/  ISETP.GT.U32.AND P5, PT, R26.reuse, R20, PT ;  /* 0x000000141a00720c */ /* 0x040fe20003fa4070 */
[C---:B------:R-:W-:Y:S02]  /*1650*/  IMAD R21, R26.reuse, R22, R31 ;  /* 0x000000161a157224 */ /* 0x040fe400078e021f */
[C---:B------:R-:W-:Y:S02]  /*1660*/  IMAD R22, R26.reuse, R28, R35 ;  /* 0x0000001c1a167224 */ /* 0x040fe400078e0223 */
[----:B------:R-:W-:Y:S01]  /*1670*/  @!P4 IMAD.MOV R12, RZ, RZ, -R12 ;  /* 0x000000ffff0cc224 */ /* 0x000fe200078e0a0c */
[C---:B------:R-:W-:Y:S01]  /*1680*/  ISETP.GT.U32.AND P4, PT, R26.reuse, R9, PT ;  /* 0x000000091a00720c */ /* 0x040fe20003f84070 */
[--C-:B------:R-:W-:Y:S01]  /*1690*/  @!P1 IMAD.IADD R19, R19, 0x1, -R26.reuse ;  /* 0x0000000113139824 */ /* 0x100fe200078e0a1a */
[----:B------:R-:W-:Y:S01]  /*16a0*/  ISETP.GT.U32.AND P1, PT, R26, R22, PT ;  /* 0x000000161a00720c */ /* 0x000fe20003f24070 */
[--C-:B------:R-:W-:Y:S01]  /*16b0*/  @!P3 IMAD.IADD R8, R8, 0x1, -R26.reuse ;  /* 0x000000010808b824 */ /* 0x100fe200078e0a1a */
[----:B------:R-:W-:Y:S01]  /*16c0*/  ISETP.GE.AND P3, PT, R34, RZ, PT ;  /* 0x000000ff2200720c */ /* 0x000fe20003f66270 */
[----:B------:R-:W-:Y:S01]  /*16d0*/  IMAD.MOV.U32 R18, RZ, RZ, R5 ;  /* 0x000000ffff127224 */ /* 0x000fe200078e0005 */
[----:B------:R-:W1:Y:S01]  /*16e0*/  LDC.64 R28, c[0x0][0x3a8] ;  /* 0x0000ea00ff1c7b82 */ /* 0x000e620000000a00 */
[--C-:B------:R-:W-:Y:S01]  /*16f0*/  @!P6 IMAD.IADD R14, R14, 0x1, -R26.reuse ;  /* 0x000000010e0ee824 */ /* 0x100fe200078e0a1a */
[C---:B------:R-:W-:Y:S01]  /*1700*/  ISETP.GT.U32.AND P6, PT, R26.reuse, R21, PT ;  /* 0x000000151a00720c */ /* 0x040fe20003fc4070 */
[----:B------:R-:W-:Y:S01]  /*1710*/  @!P0 IMAD.MOV R13, RZ, RZ, -R13 ;  /* 0x000000ffff0d8224 */ /* 0x000fe200078e0a0d */
[----:B------:R-:W-:Y:S01]  /*1720*/  ISETP.GT.U32.AND P0, PT, R26, R8, PT ;  /* 0x000000081a00720c */ /* 0x000fe20003f04070 */
[----:B------:R-:W-:Y:S01]  /*1730*/  @!P5 IMAD.IADD R20, R20, 0x1, -R26 ;  /* 0x000000011414d824 */ /* 0x000fe200078e0a1a */
[----:B------:R-:W-:Y:S01]  /*1740*/  ISETP.GE.AND P5, PT, R37, RZ, PT ;  /* 0x000000ff2500720c */ /* 0x000fe20003fa6270 */
[----:B------:R-:W-:Y:S01]  /*1750*/  @!P2 IMAD.MOV R18, RZ, RZ, -R18 ;  /* 0x000000ffff12a224 */ /* 0x000fe200078e0a12 */
[----:B------:R-:W-:Y:S01]  /*1760*/  ISETP.GT.U32.AND P2, PT, R26, R15, PT ;  /* 0x0000000f1a00720c */ /* 0x000fe20003f44070 */
[--C-:B------:R-:W-:Y:S01]  /*1770*/  @!P4 IMAD.IADD R9, R9, 0x1, -R26.reuse ;  /* 0x000000010909c824 */ /* 0x100fe200078e0a1a */
[----:B------:R-:W-:Y:S01]  /*1780*/  ISETP.GE.AND P4, PT, R36, RZ, PT ;  /* 0x000000ff2400720c */ /* 0x000fe20003f86270 */
[----:B------:R-:W-:Y:S01]  /*1790*/  @!P1 IMAD.IADD R22, R22, 0x1, -R26 ;  /* 0x0000000116169824 */ /* 0x000fe200078e0a1a */
[----:B------:R-:W2:Y:S01]  /*17a0*/  LDC.64 R4, c[0x0][0x3a0] ;  /* 0x0000e800ff047b82 */ /* 0x000ea20000000a00 */
[----:B------:R-:W-:Y:S01]  /*17b0*/  @!P3 IMAD.MOV R14, RZ, RZ, -R14 ;  /* 0x000000ffff0eb224 */ /* 0x000fe200078e0a0e */
[----:B------:R-:W-:Y:S01]  /*17c0*/  ISETP.GT.U32.AND P1, PT, R26, R9, PT ;  /* 0x000000091a00720c */ /* 0x000fe20003f24070 */
[--C-:B------:R-:W-:Y:S01]  /*17d0*/  @!P6 IMAD.IADD R21, R21, 0x1, -R26.reuse ;  /* 0x000000011515e824 */ /* 0x100fe200078e0a1a */
[----:B------:R-:W-:Y:S01]  /*17e0*/  ISETP.GE.AND P6, PT, R39, RZ, PT ;  /* 0x000000ff2700720c */ /* 0x000fe20003fc6270 */
[--C-:B------:R-:W-:Y:S01]  /*17f0*/  @!P0 IMAD.IADD R8, R8, 0x1, -R26.reuse ;  /* 0x0000000108088824 */ /* 0x100fe200078e0a1a */
[----:B------:R-:W-:Y:S01]  /*1800*/  ISETP.GE.AND P0, PT, R41, RZ, PT ;  /* 0x000000ff2900720c */ /* 0x000fe20003f06270 */
[----:B------:R-:W-:Y:S01]  /*1810*/  @!P5 IMAD.MOV R17, RZ, RZ, -R17 ;  /* 0x000000ffff11d224 */ /* 0x000fe200078e0a11 */
[----:B------:R-:W-:Y:S01]  /*1820*/  BAR.SYNC.DEFER_BLOCKING 0x0 ;  /* 0x0000000000007b1d */ /* 0x000fe20000010000 */
[----:B------:R-:W-:Y:S01]  /*1830*/  @!P2 IMAD.IADD R15, R15, 0x1, -R26 ;  /* 0x000000010f0fa824 */ /* 0x000fe200078e0a1a */
[----:B------:R-:W-:-:S02]  /*1840*/  ISETP.GT.U32.AND P5, PT, R26, R22, PT ;  /* 0x000000161a00720c */ /* 0x000fc40003fa4070 */
[C---:B------:R-:W-:Y:S01]  /*1850*/  ISETP.GT.U32.AND P3, PT, R26.reuse, R20, PT ;  /* 0x000000141a00720c */ /* 0x040fe20003f64070 */
[----:B------:R-:W-:Y:S01]  /*1860*/  @!P4 IMAD.MOV R15, RZ, RZ, -R15 ;  /* 0x000000ffff0fc224 */ /* 0x000fe200078e0a0f */
[----:B------:R-:W-:Y:S01]  /*1870*/  ISETP.GT.U32.AND P4, PT, R26, R21, PT ;  /* 0x000000151a00720c */ /* 0x000fe20003f84070 */
[--C-:B------:R-:W-:Y:S01]  /*1880*/  @!P1 IMAD.IADD R9, R9, 0x1, -R26.reuse ;  /* 0x0000000109099824 */ /* 0x100fe200078e0a1a */
[----:B------:R-:W-:Y:S01]  /*1890*/  ISETP.NE.U32.AND P2, PT, R3, RZ, PT ;  /* 0x000000ff0300720c */ /* 0x000fe20003f45070 */
[----:B------:R-:W-:Y:S01]  /*18a0*/  @!P6 IMAD.MOV R19, RZ, RZ, -R19 ;  /* 0x000000ffff13e224 */ /* 0x000fe200078e0a13 */
[----:B------:R-:W-:Y:S01]  /*18b0*/  ISETP.GE.AND P6, PT, R40, RZ, PT ;  /* 0x000000ff2800720c */ /* 0x000fe20003fc6270 */
[----:B------:R-:W-:Y:S01]  /*18c0*/  @!P0 IMAD.MOV R9, RZ, RZ, -R9 ;  /* 0x000000ffff098224 */ /* 0x000fe200078e0a09 */
[----:B------:R-:W-:Y:S01]  /*18d0*/  ISETP.GE.AND P0, PT, R2, RZ, PT ;  /* 0x000000ff0200720c */ /* 0x000fe20003f06270 */
[----:B------:R-:W-:Y:S01]  /*18e0*/  IMAD.SHL.U32 R3, R38, 0x200000, RZ ;  /* 0x0020000026037824 */ /* 0x000fe200078e00ff */
[----:B------:R-:W-:Y:S01]  /*18f0*/  ISETP.GE.AND P1, PT, R42, RZ, PT ;  /* 0x000000ff2a00720c */ /* 0x000fe20003f26270 */
[--C-:B------:R-:W-:Y:S01]  /*1900*/  @!P5 IMAD.IADD R22, R22, 0x1, -R26.reuse ;  /* 0x000000011616d824 */ /* 0x100fe200078e0a1a */
[----:B------:R-:W-:Y:S01]  /*1910*/  ISETP.NE.AND P5, PT, R24, RZ, PT ;  /* 0x000000ff1800720c */ /* 0x000fe20003fa5270 */
[--C-:B------:R-:W-:Y:S01]  /*1920*/  @!P3 IMAD.IADD R20, R20, 0x1, -R26.reuse ;  /* 0x000000011414b824 */ /* 0x100fe200078e0a1a */
[----:B------:R-:W-:Y:S01]  /*1930*/  LOP3.LUT R3, R3, 0x600000, RZ, 0xc0, !PT ;  /* 0x0060000003037812 */ /* 0x000fe200078ec0ff */
[----:B------:R-:W-:Y:S01]  /*1940*/  @!P4 IMAD.IADD R21, R21, 0x1, -R26 ;  /* 0x000000011515c824 */ /* 0x000fe200078e0a1a */
[----:B------:R-:W-:Y:S01]  /*1950*/  ISETP.GE.AND P3, PT, R43, RZ, PT ;  /* 0x000000ff2b00720c */ /* 0x000fe20003f66270 */
[----:B------:R-:W-:Y:S01]  /*1960*/  IMAD.MOV.U32 R26, RZ, RZ, R6 ;  /* 0x000000ffff1a7224 */ /* 0x000fe200078e0006 */
[----:B------:R-:W-:Y:S01]  /*1970*/  ISETP.GE.AND P4, PT, R30, RZ, PT ;  /* 0x000000ff1e00720c */ /* 0x000fe20003f86270 */
[----:B------:R-:W-:Y:S01]  /*1980*/  @!P6 IMAD.MOV R8, RZ, RZ, -R8 ;  /* 0x000000ffff08e224 */ /* 0x000fe200078e0a08 */
[----:B------:R-:W-:Y:S01]  /*1990*/  R2UR UR10, R3 ;  /* 0x00000000030a72ca */ /* 0x000fe200000e0000 */
[C---:B--2---:R-:W-:Y:S01]  /*19a0*/  VIADD R3, R4.reuse, 0xfffffffe ;  /* 0xfffffffe04037836 */ /* 0x044fe20000000000 */
[----:B------:R-:W-:Y:S01]  /*19b0*/  ISETP.NE.AND P6, PT, R25, RZ, PT ;  /* 0x000000ff1900720c */ /* 0x000fe20003fc5270 */
[----:B------:R-:W-:Y:S01]  /*19c0*/  @!P0 IMAD.MOV R26, RZ, RZ, -R26 ;  /* 0x000000ffff1a8224 */ /* 0x000fe200078e0a1a */
[----:B0-----:R-:W-:Y:S01]  /*19d0*/  R2UR UR18, R23 ;  /* 0x00000000171272ca */ /* 0x001fe200000e0000 */
[----:B------:R-:W-:Y:S01]  /*19e0*/  @!P1 IMAD.MOV R20, RZ, RZ, -R20 ;  /* 0x000000ffff149224 */ /* 0x000fe200078e0a14 */
[----:B------:R-:W-:Y:S01]  /*19f0*/  @!P5 LOP3.LUT R26, RZ, R24, RZ, 0x33, !PT ;  /* 0x00000018ff1ad212 */ /* 0x000fe200078e33ff */
[C---:B------:R-:W-:Y:S01]  /*1a00*/  VIADD R6, R4.reuse, 0xffffffed ;  /* 0xffffffed04067836 */ /* 0x040fe20000000000 */
[----:B------:R-:W-:Y:S01]  /*1a10*/  ISETP.GE.U32.AND P5, PT, R3, 0x7fffffdf, PT ;  /* 0x7fffffdf0300780c */ /* 0x000fe20003fa6070 */
[C---:B------:R-:W-:Y:S01]  /*1a20*/  VIADD R3, R4.reuse, 0xffffffee ;  /* 0xffffffee04037836 */ /* 0x040fe20000000000 */
[C---:B------:R-:W-:Y:S01]  /*1a30*/  SEL R43, R49.reuse, R7, !P6 ;  /* 0x00000007312b7207 */ /* 0x040fe20007000000 */
[C---:B------:R-:W-:Y:S01]  /*1a40*/  VIADD R7, R4.reuse, 0xffffffec ;  /* 0xffffffec04077836 */ /* 0x040fe20000000000 */
[----:B------:R-:W-:Y:S01]  /*1a50*/  SEL R52, R49, R17, !P6 ;  /* 0x0000001131347207 */ /* 0x000fe20007000000 */
[----:B------:R-:W-:Y:S01]  /*1a60*/  @!P3 IMAD.MOV R21, RZ, RZ, -R21 ;  /* 0x000000ffff15b224 */ /* 0x000fe200078e0a15 */
[----:B------:R-:W-:Y:S01]  /*1a70*/  ISETP.GE.U32.AND P0, PT, R3, 0x7fffffcf, PT ;  /* 0x7fffffcf0300780c */ /* 0x000fe20003f06070 */
[----:B------:R-:W-:Y:S01]  /*1a80*/  @!P4 IMAD.MOV R22, RZ, RZ, -R22 ;  /* 0x000000ffff16c224 */ /* 0x000fe200078e0a16 */
[C---:B------:R-:W-:Y:S01]  /*1a90*/  SEL R51, R49.reuse, R15, !P6 ;  /* 0x0000000f31337207 */ /* 0x040fe20007000000 */
[C---:B------:R-:W-:Y:S01]  /*1aa0*/  VIADD R3, R4.reuse, 0xffffffe9 ;  /* 0xffffffe904037836 */ /* 0x040fe20000000000 */
[----:B------:R-:W-:Y:S01]  /*1ab0*/  SEL R17, R49, R19, !P6 ;  /* 0x0000001331117207 */ /* 0x000fe20007000000 */
[C---:B------:R-:W-:Y:S01]  /*1ac0*/  VIADD R23, R4.reuse, 0xfffffff0 ;  /* 0xfffffff004177836 */ /* 0x040fe20000000000 */
[----:B------:R-:W-:Y:S01]  /*1ad0*/  ISETP.GE.U32.AND P3, PT, R7, 0x7fffffcd, PT ;  /* 0x7fffffcd0700780c */ /* 0x000fe20003f66070 */
[----:B------:R-:W-:Y:S01]  /*1ae0*/  VIADD R25, R4, 0xffffffe3 ;  /* 0xffffffe304197836 */ /* 0x000fe20000000000 */
[C---:B------:R-:W-:Y:S01]  /*1af0*/  SEL R16, R49.reuse, R16, !P6 ;  /* 0x0000001031107207 */ /* 0x040fe20007000000 */
[----:B------:R-:W-:Y:S01]  /*1b00*/  IMAD R39, R26, R5, RZ ;  /* 0x000000051a277224 */ /* 0x000fe200078e02ff */
[C---:B------:R-:W-:Y:S01]  /*1b10*/  SEL R18, R49.reuse, R18, !P6 ;  /* 0x0000001231127207 */ /* 0x040fe20007000000 */
[----:B-1----:R-:W-:Y:S01]  /*1b20*/  IMAD R63, R28, 0x1e, RZ ;  /* 0x0000001e1c3f7824 */ /* 0x002fe200078e02ff */
[----:B------:R-:W-:Y:S01]  /*1b30*/  SEL R45, R49, R10, !P6 ;  /* 0x0000000a312d7207 */ /* 0x000fe20007000000 */
[----:B------:R-:W-:Y:S01]  /*1b40*/  IMAD.SHL.U32 R40, R39, 0x2, RZ ;  /* 0x0000000227287824 */ /* 0x000fe200078e00ff */
[----:B------:R-:W-:-:S02]  /*1b50*/  SEL R46, R49, R11, !P6 ;  /* 0x0000000b312e7207 */ /* 0x000fc40007000000 */
[C---:B------:R-:W-:Y:S02]  /*1b60*/  SEL R47, R49.reuse, R12, !P6 ;  /* 0x0000000c312f7207 */ /* 0x040fe40007000000 */
[C---:B------:R-:W-:Y:S01]  /*1b70*/  SEL R48, R49.reuse, R13, !P6 ;  /* 0x0000000d31307207 */ /* 0x040fe20007000000 */
[C---:B------:R-:W-:Y:S01]  /*1b80*/  VIADD R13, R4.reuse, 0xffffffe7 ;  /* 0xffffffe7040d7836 */ /* 0x040fe20000000000 */
[C---:B------:R-:W-:Y:S01]  /*1b90*/  SEL R50, R49.reuse, R14, !P6 ;  /* 0x0000000e31327207 */ /* 0x040fe20007000000 */
[C---:B------:R-:W-:Y:S01]  /*1ba0*/  VIADD R14, R4.reuse, 0xffffffe6 ;  /* 0xffffffe6040e7836 */ /* 0x040fe20000000000 */
[C---:B------:R-:W-:Y:S02]  /*1bb0*/  SEL R19, R49.reuse, R8, !P6 ;  /* 0x0000000831137207 */ /* 0x040fe40007000000 */
[C---:B------:R-:W-:Y:S01]  /*1bc0*/  SEL R41, R49.reuse, R9, !P6 ;  /* 0x0000000931297207 */ /* 0x040fe20007000000 */
[----:B------:R-:W-:Y:S01]  /*1bd0*/  VIADD R9, R4, 0xffffffea ;  /* 0xffffffea04097836 */ /* 0x000fe20000000000 */
[----:B------:R-:W-:-:S02]  /*1be0*/  SEL R44, R49, R20, !P6 ;  /* 0x00000014312c7207 */ /* 0x000fc40007000000 */
[C---:B------:R-:W-:Y:S02]  /*1bf0*/  SEL R15, R49.reuse, R21, !P6 ;  /* 0x00000015310f7207 */ /* 0x040fe40007000000 */
[----:B------:R-:W-:Y:S01]  /*1c00*/  SEL R49, R49, R22, !P6 ;  /* 0x0000001631317207 */ /* 0x000fe20007000000 */
[----:B------:R-:W-:Y:S01]  /*1c10*/  VIADD R22, R4, 0xfffffffd ;  /* 0xfffffffd04167836 */ /* 0x000fe20000000000 */
[----:B------:R-:W-:Y:S01]  /*1c20*/  ISETP.GE.U32.AND P6, PT, R6, 0x7fffffce, PT ;  /* 0x7fffffce0600780c */ /* 0x000fe20003fc6070 */
[C---:B------:R-:W-:Y:S01]  /*1c30*/  VIADD R6, R4.reuse, 0xffffffe8 ;  /* 0xffffffe804067836 */ /* 0x040fe20000000000 */
[----:B------:R-:W-:Y:S02]  /*1c40*/  SEL R7, RZ, 0x1, P3 ;  /* 0x00000001ff077807 */ /* 0x000fe40001800000 */
[----:B------:R-:W-:Y:S01]  /*1c50*/  ISETP.GE.U32.AND P3, PT, R3, 0x7fffffca, PT ;  /* 0x7fffffca0300780c */ /* 0x000fe20003f66070 */
[----:B------:R-:W-:Y:S01]  /*1c60*/  VIADD R3, R4, 0xffffffeb ;  /* 0xffffffeb04037836 */ /* 0x000fe20000000000 */
[----:B------:R-:W-:-:S02]  /*1c70*/  ISETP.GE.U32.AND P4, PT, R6, 0x7fffffc9, PT ;  /* 0x7fffffc90600780c */ /* 0x000fc40003f86070 */
[----:B------:R-:W-:Y:S02]  /*1c80*/  SEL R6, RZ, 0x4, P0 ;  /* 0x00000004ff067807 */ /* 0x000fe40000000000 */
[----:B------:R-:W-:Y:S02]  /*1c90*/  SEL R8, RZ, 0x1fffe, P6 ;  /* 0x0001fffeff087807 */ /* 0x000fe40003000000 */
[----:B------:R-:W-:Y:S01]  /*1ca0*/  ISETP.GE.U32.AND P0, PT, R3, 0x7fffffcc, PT ;  /* 0x7fffffcc0300780c */ /* 0x000fe20003f06070 */
[C---:B------:R-:W-:Y:S01]  /*1cb0*/  VIADD R3, R4.reuse, 0xffffffe5 ;  /* 0xffffffe504037836 */ /* 0x040fe20000000000 */
[----:B------:R-:W-:Y:S01]  /*1cc0*/  ISETP.GE.U32.AND P6, PT, R9, 0x7fffffcb, PT ;  /* 0x7fffffcb0900780c */ /* 0x000fe20003fc6070 */
[----:B------:R-:W-:Y:S01]  /*1cd0*/  VIADD R9, R4, 0xffffffe4 ;  /* 0xffffffe404097836 */ /* 0x000fe20000000000 */
[----:B------:R-:W-:Y:S01]  /*1ce0*/  SEL R12, RZ, 0x1fffe, P3 ;  /* 0x0001fffeff0c7807 */ /* 0x000fe20001800000 */
[----:B------:R-:W-:Y:S01]  /*1cf0*/  IMAD.IADD R7, R7, 0x1, R8 ;  /* 0x0000000107077824 */ /* 0x000fe200078e0208 */
[----:B------:R-:W-:-:S02]  /*1d00*/  SEL R11, RZ, 0x1, P4 ;  /* 0x00000001ff0b7807 */ /* 0x000fc40002000000 */
[----:B------:R-:W-:Y:S01]  /*1d10*/  ISETP.GE.U32.AND P3, PT, R3, 0x7fffffc6, PT ;  /* 0x7fffffc60300780c */ /* 0x000fe20003f66070 */
[C---:B------:R-:W-:Y:S01]  /*1d20*/  VIADD R3, R4.reuse, 0xffffffe1 ;  /* 0xffffffe104037836 */ /* 0x040fe20000000000 */
[----:B------:R-:W-:Y:S01]  /*1d30*/  ISETP.GE.U32.AND P4, PT, R9, 0x7fffffc5, PT ;  /* 0x7fffffc50900780c */ /* 0x000fe20003f86070 */
[----:B------:R-:W-:Y:S01]  /*1d40*/  IMAD.IADD R11, R11, 0x1, R12 ;  /* 0x000000010b0b7824 */ /* 0x000fe200078e020c */
[----:B------:R-:W-:Y:S01]  /*1d50*/  SEL R9, RZ, 0x4, P6 ;  /* 0x00000004ff097807 */ /* 0x000fe20003000000 */
[----:B------:R-:W-:Y:S01]  /*1d60*/  VIADD R12, R4, 0xffffffef ;  /* 0xffffffef040c7836 */ /* 0x000fe20000000000 */
[----:B------:R-:W-:Y:S01]  /*1d70*/  ISETP.GE.U32.AND P6, PT, R14, 0x7fffffc7, PT ;  /* 0x7fffffc70e00780c */ /* 0x000fe20003fc6070 */
[----:B------:R-:W-:Y:S01]  /*1d80*/  VIADD R14, R4, 0xffffffe2 ;  /* 0xffffffe2040e7836 */ /* 0x000fe20000000000 */
[----:B------:R-:W-:Y:S02]  /*1d90*/  SEL R20, RZ, 0x1, P4 ;  /* 0x00000001ff147807 */ /* 0x000fe40002000000 */
[----:B------:R-:W-:-:S02]  /*1da0*/  SEL R10, RZ, 0x7fff8, P0 ;  /* 0x0007fff8ff0a7807 */ /* 0x000fc40000000000 */
[----:B------:R-:W-:Y:S01]  /*1db0*/  ISETP.GE.U32.AND P4, PT, R3, 0x7fffffc2, PT ;  /* 0x7fffffc20300780c */ /* 0x000fe20003f86070 */
[----:B------:R-:W-:Y:S01]  /*1dc0*/  VIADD R3, R4, 0xffffffe0 ;  /* 0xffffffe004037836 */ /* 0x000fe20000000000 */
[----:B------:R-:W-:Y:S02]  /*1dd0*/  ISETP.GE.U32.AND P0, PT, R13, 0x7fffffc8, PT ;  /* 0x7fffffc80d00780c */ /* 0x000fe40003f06070 */
[----:B------:R-:W-:Y:S02]  /*1de0*/  SEL R21, RZ, 0x1fffe, P3 ;  /* 0x0001fffeff157807 */ /* 0x000fe40001800000 */
[----:B------:R-:W-:Y:S02]  /*1df0*/  ISETP.GE.U32.AND P3, PT, R14, 0x7fffffc3, PT ;  /* 0x7fffffc30e00780c */ /* 0x000fe40003f66070 */
[----:B------:R-:W-:Y:S01]  /*1e00*/  SEL R14, RZ, 0x7fff8, P0 ;  /* 0x0007fff8ff0e7807 */ /* 0x000fe20000000000 */
[----:B------:R-:W-:Y:S01]  /*1e10*/  IMAD.IADD R20, R20, 0x1, R21 ;  /* 0x0000000114147824 */ /* 0x000fe200078e0215 */
[----:B------:R-:W-:-:S02]  /*1e20*/  ISETP.GE.U32.AND P0, PT, R3, 0x7fffffc1, PT ;  /* 0x7fffffc10300780c */ /* 0x000fc40003f06070 */
[----:B------:R-:W-:Y:S02]  /*1e30*/  ISETP.GE.U32.AND P1, PT, R23, 0x7fffffd1, PT ;  /* 0x7fffffd11700780c */ /* 0x000fe40003f26070 */
[----:B------:R-:W-:Y:S02]  /*1e40*/  SEL R24, RZ, 0x1fffe, P4 ;  /* 0x0001fffeff187807 */ /* 0x000fe40002000000 */
[----:B------:R-:W-:Y:S02]  /*1e50*/  SEL R23, RZ, 0x1, P0 ;  /* 0x00000001ff177807 */ /* 0x000fe40000000000 */
[----:B------:R-:W-:Y:S02]  /*1e60*/  ISETP.GE.U32.AND P4, PT, R22, 0x7fffffde, PT ;  /* 0x7fffffde1600780c */ /* 0x000fe40003f86070 */
[----:B------:R-:W-:Y:S01]  /*1e70*/  SEL R22, RZ, 0x4, P3 ;  /* 0x00000004ff167807 */ /* 0x000fe20001800000 */
[----:B------:R-:W-:Y:S01]  /*1e80*/  IMAD.IADD R23, R23, 0x1, R24 ;  /* 0x0000000117177824 */ /* 0x000fe200078e0218 */
[----:B------:R-:W-:-:S02]  /*1e90*/  LOP3.LUT R11, R11, 0x3, RZ, 0xc0, !PT ;  /* 0x000000030b0b7812 */ /* 0x000fc400078ec0ff */
[----:B------:R-:W-:Y:S02]  /*1ea0*/  ISETP.GE.U32.AND P3, PT, R25, 0x7fffffc4, PT ;  /* 0x7fffffc41900780c */ /* 0x000fe40003f66070 */
[----:B------:R-:W-:Y:S01]  /*1eb0*/  IADD3 R9, PT, PT, R11, R10, R9 ;  /* 0x0000000a0b097210 */ /* 0x000fe20007ffe009 */
[----:B------:R-:W-:Y:S01]  /*1ec0*/  VIADD R11, R4, 0xffffffff ;  /* 0xffffffff040b7836 */ /* 0x000fe20000000000 */
[----:B------:R-:W-:Y:S02]  /*1ed0*/  SEL R21, RZ, 0x7fff8, P3 ;  /* 0x0007fff8ff157807 */ /* 0x000fe40001800000 */
[----:B------:R-:W-:Y:S01]  /*1ee0*/  ISETP.GE.U32.AND P3, PT, R12, 0x7fffffd0, PT ;  /* 0x7fffffd00c00780c */ /* 0x000fe20003f66070 */
[----:B------:R-:W-:Y:S01]  /*1ef0*/  IMAD.SHL.U32 R8, R9, 0x100, RZ ;  /* 0x0000010009087824 */ /* 0x000fe200078e00ff */
[----:B------:R-:W-:Y:S02]  /*1f00*/  LOP3.LUT R23, R23, 0x3, RZ, 0xc0, !PT ;  /* 0x0000000317177812 */ /* 0x000fe400078ec0ff */
[----:B------:R-:W-:-:S02]  /*1f10*/  SEL R5, RZ, 0x7fff8, P3 ;  /* 0x0007fff8ff057807 */ /* 0x000fc40001800000 */
[----:B------:R-:W-:Y:S02]  /*1f20*/  LOP3.LUT R7, R7, 0x3, RZ, 0xc0, !PT ;  /* 0x0000000307077812 */ /* 0x000fe400078ec0ff */
[----:B------:R-:W-:Y:S02]  /*1f30*/  SEL R13, RZ, 0x4, P6 ;  /* 0x00000004ff0d7807 */ /* 0x000fe40003000000 */
[----:B------:R-:W-:Y:S02]  /*1f40*/  LOP3.LUT R20, R20, 0x3, RZ, 0xc0, !PT ;  /* 0x0000000314147812 */ /* 0x000fe400078ec0ff */
[----:B------:R-:W-:Y:S02]  /*1f50*/  IADD3 R21, PT, PT, R23, R21, R22 ;  /* 0x0000001517157210 */ /* 0x000fe40007ffe016 */
[----:B------:R-:W-:Y:S02]  /*1f60*/  IADD3 R5, PT, PT, R7, R5, R6 ;  /* 0x0000000507057210 */ /* 0x000fe40007ffe006 */
[----:B------:R-:W-:-:S02]  /*1f70*/  LOP3.LUT R8, R8, 0xf00, RZ, 0xe2, !PT ;  /* 0x00000f0008087812 */ /* 0x000fc400078ee2ff */
[----:B------:R-:W-:Y:S02]  /*1f80*/  IADD3 R13, PT, PT, R20, R14, R13 ;  /* 0x0000000e140d7210 */ /* 0x000fe40007ffe00d */
[----:B------:R-:W-:Y:S01]  /*1f90*/  LOP3.LUT R10, R21, 0xf, RZ, 0xc0, !PT ;  /* 0x0000000f150a7812 */ /* 0x000fe200078ec0ff */
[----:B------:R-:W-:Y:S01]  /*1fa0*/  IMAD R8, R5, 0x1000, R8 ;  /* 0x0000100005087824 */ /* 0x000fe200078e0208 */
[----:B-----5:R-:W-:Y:S01]  /*1fb0*/  IADD3 R6, P6, PT, R40, UR20, RZ ;  /* 0x0000001428067c10 */ /* 0x020fe2000ffde0ff */
[----:B------:R-:W-:Y:S02]  /*1fc0*/  IMAD R5, R28, 0xf, RZ ;  /* 0x0000000f1c057824 */ /* 0x000fe400078e02ff */
[----:B------:R-:W-:Y:S01]  /*1fd0*/  IMAD R10, R13, 0x10, R10 ;  /* 0x000000100d0a7824 */ /* 0x000fe200078e020a */
[----:B------:R-:W-:Y:S09]  /*1fe0*/  BRA.U UP0, `(.L_x_11) ;  /* 0x0000000100187547 */ /* 0x000ff2000b800000 */
[----:B------:R-:W-:Y:S01]  /*1ff0*/  ELECT P3, URZ, PT ;  /* 0x0000000000ff782f */ /* 0x000fe20003860000 */
[----:B------:R-:W-:Y:S01]  /*2000*/  IMAD.MOV.U32 R9, RZ, RZ, 0x1 ;  /* 0x00000001ff097424 */ /* 0x000fe200078e00ff */
[----:B------:R-:W-:Y:S11]  /*2010*/  UVIRTCOUNT.DEALLOC.SMPOOL 0x80 ;  /* 0x000000800000784c */ /* 0x000ff60000000000 */
[----:B------:R-:W-:-:S04]  /*2020*/  @P3 MOV R12, 0x40 ;  /* 0x00000040000c3802 */ /* 0x000fc80000000f00 */
[----:B------:R-:W-:-:S05]  /*2030*/  @P3 LEA R12, R33, R12, 0x18 ;  /* 0x0000000c210c3211 */ /* 0x000fca00078ec0ff */
[----:B------:R0:W-:Y:S02]  /*2040*/  @P3 STS.U8 [R12], R9 ;  /* 0x000000090c003388 */ /* 0x0001e40000000000 */
.L_x_11:
[----:B------:R-:W-:Y:S01]  /*2050*/  UIADD3 UR10, UPT, UPT, UR18, UR10, URZ ;  /* 0x0000000a120a7290 */ /* 0x000fe2000fffe0ff */
[----:B------:R-:W-:Y:S01]  /*2060*/  LEA.HI.X.SX32 R7, R39, UR21, 0x1, P6 ;  /* 0x0000001527077c11 */ /* 0x000fe2000b0f0eff */
[----:B------:R-:W-:Y:S01]  /*2070*/  VOTEU.ALL UP1, P2 ;  /* 0x0000000000ff7886 */ /* 0x000fe20001020000 */
[----:B------:R-:W-:Y:S01]  /*2080*/  UMOV UR11, UR8 ;  /* 0x00000008000b7c82 */ /* 0x000fe20008000000 */
[----:B------:R-:W-:Y:S01]  /*2090*/  VOTEU.ALL UP2, P2 ;  /* 0x0000000000ff7886 */ /* 0x000fe20001040000 */
[----:B0-----:R-:W-:Y:S01]  /*20a0*/  IADD3 R12, P3, PT, R63, R6, RZ ;  /* 0x000000063f0c7210 */ /* 0x001fe20007f7e0ff */
[----:B------:R-:W-:Y:S01]  /*20b0*/  IMAD.SHL.U32 R20, R28, 0x2, RZ ;  /* 0x000000021c147824 */ /* 0x000fe200078e00ff */
[----:B------:R-:W-:-:S04]  /*20c0*/  @!UP1 UIADD3 UR6, UPT, UPT, -UR4, 0x100000, URZ ;  /* 0x0010000004069890 */ /* 0x000fc8000fffe1ff */
[----:B------:R-:W-:Y:S02]  /*20d0*/  @!UP1 USHF.L.U32 UR7, UR6, 0xb, URZ ;  /* 0x0000000b06079899 */ /* 0x000fe400080006ff */
[----:B------:R-:W-:Y:S01]  /*20e0*/  @!UP1 USHF.L.U32 UR6, UR6, 0x1, URZ ;  /* 0x0000000106069899 */ /* 0x000fe200080006ff */
[----:B------:R-:W-:Y:S01]  /*20f0*/  LOP3.LUT R9, R10, 0xff, RZ, 0xc0, !PT ;  /* 0x000000ff0a097812 */ /* 0x000fe200078ec0ff */
[----:B------:R-:W-:Y:S01]  /*2100*/  STTM.x128 tmem[UR10], RZ ;  /* 0x000000ff000079ed */ /* 0x000fe200083c000a */
[----:B------:R-:W0:Y:S02]  /*2110*/  FENCE.VIEW.ASYNC.T ;  /* 0x00000000000073c6 */ /* 0x000e240000000200 */
[----:B0-----:R-:W-:Y:S01]  /*2120*/  BAR.SYNC.DEFER_BLOCKING 0x0 ;  /* 0x0000000000007b1d */ /* 0x001fe20000010000 */
[----:B------:R-:W-:Y:S01]  /*2130*/  LEA.HI.X.SX32 R13, R5, R7, 0x1, P3 ;  /* 0x00000007050d7211 */ /* 0x000fe200018f0eff */
[----:B------:R-:W-:Y:S01]  /*2140*/  IMAD.IADD R8, R8, 0x1, R9 ;  /* 0x0000000108087824 */ /* 0x000fe200078e0209 */
[----:B------:R-:W-:-:S02]  /*2150*/  ISETP.GE.U32.AND P3, PT, R11, 0x7fffffe0, PT ;  /* 0x7fffffe00b00780c */ /* 0x000fc40003f66070 */
[----:B------:R-:W-:Y:S02]  /*2160*/  PRMT R14, RZ, 0x7610, R14 ;  /* 0x00007610ff0e7816 */ /* 0x000fe4000000000e */
[----:B------:R-:W-:Y:S02]  /*2170*/  PRMT R64, RZ, 0x7610, R64 ;  /* 0x00007610ff407816 */ /* 0x000fe40000000040 */
[----:B------:R-:W-:Y:S02]  /*2180*/  PRMT R66, RZ, 0x7610, R66 ;  /* 0x00007610ff427816 */ /* 0x000fe40000000042 */
[----:B------:R-:W-:Y:S01]  /*2190*/  PRMT R67, RZ, 0x7610, R67 ;  /* 0x00007610ff437816 */ /* 0x000fe20000000043 */
[----:B------:R-:W-:Y:S01]  /*21a0*/  IMAD R31, R28, 0x22, RZ ;  /* 0x000000221c1f7824 */ /* 0x000fe200078e02ff */
[----:B------:R-:W-:Y:S02]  /*21b0*/  LOP3.LUT R62, R8, 0xffff, RZ, 0xc0, !PT ;  /* 0x0000ffff083e7812 */ /* 0x000fe400078ec0ff */
[----:B------:R-:W-:-:S02]  /*21c0*/  PRMT R78, RZ, 0x7610, R78 ;  /* 0x00007610ff4e7816 */ /* 0x000fc4000000004e */
[----:B------:R-:W-:Y:S01]  /*21d0*/  PRMT R81, RZ, 0x7610, R81 ;  /* 0x00007610ff517816 */ /* 0x000fe20000000051 */
[C---:B------:R-:W-:Y:S02]  /*21e0*/  IMAD.SHL.U32 R21, R28.reuse, 0x4, RZ ;  /* 0x000000041c157824 */ /* 0x040fe400078e00ff */
[----:B------:R-:W-:Y:S01]  /*21f0*/  IMAD R22, R28, 0x9, RZ ;  /* 0x000000091c167824 */ /* 0x000fe200078e02ff */
[----:B------:R-:W-:Y:S02]  /*2200*/  PRMT R68, RZ, 0x7610, R68 ;  /* 0x00007610ff447816 */ /* 0x000fe40000000044 */
[----:B------:R-:W-:Y:S01]  /*2210*/  PRMT R75, RZ, 0x7610, R75 ;  /* 0x00007610ff4b7816 */ /* 0x000fe2000000004b */
[----:B------:R-:W0:Y:S02]  /*2220*/  FENCE.VIEW.ASYNC.S ;  /* 0x00000000000073c6 */ /* 0x000e240000000000 */
[----:B0-----:R0:W1:Y:S02]  /*2230*/  @!UP2 SYNCS.EXCH.64 URZ, [UR11], UR6 ;  /* 0x000000060bffa5b2 */ /* 0x0010640008000100 */
[----:B-1----:R-:W-:Y:S01]  /*2240*/  BAR.SYNC.DEFER_BLOCKING 0x0 ;  /* 0x0000000000007b1d */ /* 0x002fe20000010000 */
[----:B------:R-:W-:-:S02]  /*2250*/  SHF.R.U32.HI R5, RZ, 0xf, R62 ;  /* 0x0000000fff057819 */ /* 0x000fc4000001163e */
[C---:B------:R-:W-:Y:S01]  /*2260*/  LEA R10, P6, R28.reuse, R6, 0x2 ;  /* 0x000000061c0a7211 */ /* 0x040fe200078c10ff */
[----:B------:R-:W-:Y:S01]  /*2270*/  IMAD.SHL.U32 R23, R28, 0x8, RZ ;  /* 0x000000081c177824 */ /* 0x000fe200078e00ff */
[----:B------:R-:W-:Y:S02]  /*2280*/  PRMT R72, RZ, 0x7610, R72 ;  /* 0x00007610ff487816 */ /* 0x000fe40000000048 */
[----:B------:R-:W-:Y:S02]  /*2290*/  PRMT R80, RZ, 0x7610, R80 ;  /* 0x00007610ff507816 */ /* 0x000fe40000000050 */
[----:B------:R-:W-:Y:S02]  /*22a0*/  PRMT R71, RZ, 0x7610, R71 ;  /* 0x00007610ff477816 */ /* 0x000fe40000000047 */
[----:B------:R-:W-:Y:S02]  /*22b0*/  PRMT R83, RZ, 0x7610, R83 ;  /* 0x00007610ff537816 */ /* 0x000fe40000000053 */
[----:B------:R-:W-:-:S02]  /*22c0*/  PRMT R74, RZ, 0x7610, R74 ;  /* 0x00007610ff4a7816 */ /* 0x000fc4000000004a */
[----:B------:R-:W-:Y:S01]  /*22d0*/  PRMT R82, RZ, 0x7610, R82 ;  /* 0x00007610ff527816 */ /* 0x000fe20000000052 */
[----:B------:R-:W-:Y:S01]  /*22e0*/  IMAD R35, R28, 0x16, RZ ;  /* 0x000000161c237824 */ /* 0x000fe200078e02ff */
[----:B------:R-:W-:Y:S02]  /*22f0*/  LEA.HI.X.SX32 R11, R20, R7, 0x1, P6 ;  /* 0x00000007140b7211 */ /* 0x000fe400030f0eff */
[----:B------:R-:W-:Y:S01]  /*2300*/  PRMT R77, RZ, 0x7610, R77 ;  /* 0x00007610ff4d7816 */ /* 0x000fe2000000004d */
[----:B------:R-:W-:Y:S01]  /*2310*/  IMAD R37, R28, 0x2e, RZ ;  /* 0x0000002e1c257824 */ /* 0x000fe200078e02ff */
[----:B------:R-:W-:Y:S02]  /*2320*/  PRMT R85, RZ, 0x7610, R85 ;  /* 0x00007610ff557816 */ /* 0x000fe40000000055 */
[----:B------:R-:W-:Y:S01]  /*2330*/  PRMT R84, RZ, 0x7610, R84 ;  /* 0x00007610ff547816 */ /* 0x000fe20000000054 */
[----:B------:R-:W5:Y:S01]  /*2340*/  @!P3 LDG.E.U16 R64, desc[UR16][R6.64] ;  /* 0x000000100640b981 */ /* 0x000f62000c1e1500 */
[----:B------:R-:W-:-:S02]  /*2350*/  IADD3 R8, P3, PT, R20, R6, RZ ;  /* 0x0000000614087210 */ /* 0x000fc40007f7e0ff */
[----:B------:R-:W-:Y:S01]  /*2360*/  PRMT R87, RZ, 0x7610, R87 ;  /* 0x00007610ff577816 */ /* 0x000fe20000000057 */
[----:B------:R1:W5:Y:S01]  /*2370*/  @!P1 LDG.E.U16 R14, desc[UR16][R12.64] ;  /* 0x000000100c0e9981 */ /* 0x000362000c1e1500 */
[----:B------:R-:W-:Y:S02]  /*2380*/  LOP3.LUT P1, RZ, R5, 0x1, RZ, 0xc0, !PT ;  /* 0x0000000105ff7812 */ /* 0x000fe4000782c0ff */
[----:B------:R-:W-:Y:S01]  /*2390*/  PRMT R70, RZ, 0x7610, R70 ;  /* 0x00007610ff467816 */ /* 0x000fe20000000046 */
[----:B------:R-:W5:Y:S01]  /*23a0*/  @!P4 LDG.E.U16 R66, desc[UR16][R10.64] ;  /* 0x000000100a42c981 */ /* 0x000f62000c1e1500 */
[----:B------:R-:W-:Y:S01]  /*23b0*/  SHF.R.U32.HI R5, RZ, 0xe, R62 ;  /* 0x0000000eff057819 */ /* 0x000fe2000001163e */
[C---:B------:R-:W-:Y:S01]  /*23c0*/  IMAD R55, R28.reuse, 0x30, RZ ;  /* 0x000000301c377824 */ /* 0x040fe200078e02ff */
[----:B------:R-:W-:Y:S02]  /*23d0*/  LEA.HI.X.SX32 R9, R28, R7, 0x1, P3 ;  /* 0x000000071c097211 */ /* 0x000fe400018f0eff */
[----:B------:R-:W-:-:S02]  /*23e0*/  PRMT R69, RZ, 0x7610, R69 ;  /* 0x00007610ff457816 */ /* 0x000fc40000000045 */
[----:B------:R-:W-:Y:S01]  /*23f0*/  PRMT R76, RZ, 0x7610, R76 ;  /* 0x00007610ff4c7816 */ /* 0x000fe2000000004c */
[----:B------:R2:W5:Y:S01]  /*2400*/  @!P5 LDG.E.U16 R67, desc[UR16][R8.64] ;  /* 0x000000100843d981 */ /* 0x000562000c1e1500 */
[----:B------:R-:W-:Y:S01]  /*2410*/  LOP3.LUT P3, RZ, R5, 0x1, RZ, 0xc0, !PT ;  /* 0x0000000105ff7812 */ /* 0x000fe2000786c0ff */
[C---:B------:R-:W-:Y:S01]  /*2420*/  IMAD.SHL.U32 R5, R28.reuse, 0x10, RZ ;  /* 0x000000101c057824 */ /* 0x040fe200078e00ff */
[CC--:B------:R-:W-:Y:S01]  /*2430*/  LEA R24, P4, R28.reuse, R6.reuse, 0x5 ;  /* 0x000000061c187211 */ /* 0x0c0fe200078828ff */
[----:B-1----:R-:W-:Y:S01]  /*2440*/  IMAD R13, R28, 0x11, RZ ;  /* 0x000000111c0d7824 */ /* 0x002fe200078e02ff */
[----:B------:R-:W-:Y:S01]  /*2450*/  IADD3 R30, P5, PT, R31, R6, RZ ;  /* 0x000000061f1e7210 */ /* 0x000fe20007fbe0ff */
[C---:B------:R-:W-:Y:S01]  /*2460*/  VIADD R12, R4.reuse, 0xfffffffb ;  /* 0xfffffffb040c7836 */ /* 0x040fe20000000000 */
[-C--:B------:R-:W-:Y:S01]  /*2470*/  LEA.HI.X.SX32 R25, R5, R7.reuse, 0x1, P4 ;  /* 0x0000000705197211 */ /* 0x080fe200020f0eff */
[----:B------:R-:W-:Y:S01]  /*2480*/  VIADD R5, R4, 0xfffffff6 ;  /* 0xfffffff604057836 */ /* 0x000fe20000000000 */
[----:B------:R-:W-:-:S02]  /*2490*/  LEA.HI.X.SX32 R31, R13, R7, 0x1, P5 ;  /* 0x000000070d1f7211 */ /* 0x000fc400028f0eff */
[----:B------:R-:W-:Y:S01]  /*24a0*/  PRMT R86, RZ, 0x7610, R86 ;  /* 0x00007610ff567816 */ /* 0x000fe20000000056 */
[----:B------:R-:W5:Y:S01]  /*24b0*/  @P1 LDG.E.U16 R78, desc[UR16][R24.64] ;  /* 0x00000010184e1981 */ /* 0x000f62000c1e1500 */
[----:B------:R-:W-:Y:S02]  /*24c0*/  ISETP.GE.U32.AND P4, PT, R12, 0x7fffffdc, PT ;  /* 0x7fffffdc0c00780c */ /* 0x000fe40003f86070 */
[----:B------:R-:W-:Y:S01]  /*24d0*/  PRMT R79, RZ, 0x7610, R79 ;  /* 0x00007610ff4f7816 */ /* 0x000fe2000000004f */
[----:B------:R1:W5:Y:S01]  /*24e0*/  @P3 LDG.E.U16 R81, desc[UR16][R30.64] ;  /* 0x000000101e513981 */ /* 0x000362000c1e1500 */
[----:B------:R-:W-:Y:S01]  /*24f0*/  ISETP.GE.U32.AND P5, PT, R5, 0x7fffffd7, PT ;  /* 0x7fffffd70500780c */ /* 0x000fe20003fa6070 */
[C---:B------:R-:W-:Y:S01]  /*2500*/  IMAD R5, R28.reuse, 0x12, RZ ;  /* 0x000000121c057824 */ /* 0x040fe200078e02ff */
[-C--:B--2---:R-:W-:Y:S01]  /*2510*/  LEA R8, P1, R28, R6.reuse, 0x3 ;  /* 0x000000061c087211 */ /* 0x084fe200078218ff */
[----:B------:R-:W-:Y:S01]  /*2520*/  VIADD R10, R4, 0xfffffff7 ;  /* 0xfffffff7040a7836 */ /* 0x000fe20000000000 */
[----:B------:R-:W-:Y:S01]  /*2530*/  PRMT R73, RZ, 0x7610, R73 ;  /* 0x00007610ff497816 */ /* 0x000fe20000000049 */
[C---:B------:R-:W-:Y:S01]  /*2540*/  IMAD R57, R28.reuse, 0x34, RZ ;  /* 0x000000341c397824 */ /* 0x040fe200078e02ff */
[-C--:B------:R-:W-:Y:S01]  /*2550*/  IADD3 R12, P3, PT, R5, R6.reuse, RZ ;  /* 0x00000006050c7210 */ /* 0x080fe20007f7e0ff */
[C---:B------:R-:W-:Y:S01]  /*2560*/  IMAD R59, R28.reuse, 0x36, RZ ;  /* 0x000000361c3b7824 */ /* 0x040fe200078e02ff */
[-C--:B------:R-:W-:Y:S01]  /*2570*/  LEA.HI.X.SX32 R9, R21, R7.reuse, 0x1, P1 ;  /* 0x0000000715097211 */ /* 0x080fe200008f0eff */
[C---:B-1----:R-:W-:Y:S01]  /*2580*/  IMAD R31, R28.reuse, 0x24, RZ ;  /* 0x000000241c1f7824 */ /* 0x042fe200078e02ff */
[--C-:B------:R-:W-:Y:S01]  /*2590*/  SHF.R.U32.HI R11, RZ, 0xd, R62.reuse ;  /* 0x0000000dff0b7819 */ /* 0x100fe2000001163e */
[----:B------:R-:W-:Y:S01]  /*25a0*/  IMAD R91, R28, 0x3a, RZ ;  /* 0x0000003a1c5b7824 */ /* 0x000fe200078e02ff */
[-C--:B------:R-:W-:Y:S01]  /*25b0*/  LEA.HI.X.SX32 R13, R22, R7.reuse, 0x1, P3 ;  /* 0x00000007160d7211 */ /* 0x080fe200018f0eff */
[----:B------:R-:W5:Y:S01]  /*25c0*/  @!P4 LDG.E.U16 R68, desc[UR16][R8.64] ;  /* 0x000000100844c981 */ /* 0x000f62000c1e1500 */
[----:B------:R-:W-:Y:S01]  /*25d0*/  ISETP.GE.U32.AND P1, PT, R10, 0x7fffffd8, PT ;  /* 0x7fffffd80a00780c */ /* 0x000fe20003f26070 */
[----:B------:R-:W-:Y:S01]  /*25e0*/  IMAD R89, R28, 0x38, RZ ;  /* 0x000000381c597824 */ /* 0x000fe200078e02ff */
[----:B------:R-:W-:Y:S01]  /*25f0*/  LOP3.LUT P3, RZ, R11, 0x1, RZ, 0xc0, !PT ;  /* 0x000000010bff7812 */ /* 0x000fe2000786c0ff */
[----:B------:R-:W-:Y:S01]  /*2600*/  VIADD R11, R4, 0xfffffffa ;  /* 0xfffffffa040b7836 */ /* 0x000fe20000000000 */
[-C--:B------:R-:W-:Y:S01]  /*2610*/  IADD3 R30, P4, PT, R31, R6.reuse, RZ ;  /* 0x000000061f1e7210 */ /* 0x080fe20007f9e0ff */
[----:B------:R1:W5:Y:S01]  /*2620*/  @!P5 LDG.E.U16 R75, desc[UR16][R12.64] ;  /* 0x000000100c4bd981 */ /* 0x000362000c1e1500 */
[C---:B------:R-:W-:Y:S01]  /*2630*/  LEA R10, P5, R28.reuse, R6, 0x4 ;  /* 0x000000061c0a7211 */ /* 0x040fe200078a20ff */
[C---:B------:R-:W-:Y:S01]  /*2640*/  IMAD R61, R28.reuse, 0x1d, RZ ;  /* 0x0000001d1c3d7824 */ /* 0x040fe200078e02ff */
[----:B------:R-:W-:Y:S01]  /*2650*/  SHF.R.U32.HI R24, RZ, 0xc, R62 ;  /* 0x0000000cff187819 */ /* 0x000fe2000001163e */
[C---:B------:R-:W-:Y:S01]  /*2660*/  IMAD R53, R28.reuse, 0x1c, RZ ;  /* 0x0000001c1c357824 */ /* 0x040fe200078e02ff */
[-C--:B------:R-:W-:Y:S01]  /*2670*/  LEA.HI.X.SX32 R31, R5, R7.reuse, 0x1, P4 ;  /* 0x00000007051f7211 */ /* 0x080fe200020f0eff */
[C---:B------:R-:W-:Y:S01]  /*2680*/  IMAD R65, R28.reuse, 0x1f, RZ ;  /* 0x0000001f1c417824 */ /* 0x040fe200078e02ff */
[----:B------:R-:W-:Y:S01]  /*2690*/  ISETP.GE.U32.AND P4, PT, R11, 0x7fffffdb, PT ;  /* 0x7fffffdb0b00780c */ /* 0x000fe20003f86070 */
[----:B------:R-:W2:Y:S01]  /*26a0*/  LDCU UR5, c[0x0][0x3b0] ;  /* 0x00007600ff0577ac */ /* 0x000ea20008000800 */
[----:B------:R-:W-:Y:S01]  /*26b0*/  LEA.HI.X.SX32 R11, R23, R7, 0x1, P5 ;  /* 0x00000007170b7211 */ /* 0x000fe200028f0eff */
[----:B-1----:R-:W-:Y:S01]  /*26c0*/  IMAD R13, R28, 0x26, RZ ;  /* 0x000000261c0d7824 */ /* 0x002fe200078e02ff */
[----:B------:R-:W-:Y:S01]  /*26d0*/  LOP3.LUT P5, RZ, R24, 0x1, RZ, 0xc0, !PT ;  /* 0x0000000118ff7812 */ /* 0x000fe200078ac0ff */
[C---:B------:R-:W-:Y:S01]  /*26e0*/  IMAD R24, R28.reuse, 0xa, RZ ;  /* 0x0000000a1c187824 */ /* 0x040fe200078e02ff */
[----:B------:R1:W5:Y:S01]  /*26f0*/  @P3 LDG.E.U16 R80, desc[UR16][R30.64] ;  /* 0x000000101e503981 */ /* 0x000362000c1e1500 */
[----:B------:R-:W-:-:S02]  /*2700*/  IMAD R5, R28, 0x13, RZ ;  /* 0x000000131c057824 */ /* 0x000fc400078e02ff */
[----:B------:R-:W-:Y:S01]  /*2710*/  VIADD R9, R4, 0xfffffff5 ;  /* 0xfffffff504097836 */ /* 0x000fe20000000000 */
[----:B------:R3:W5:Y:S01]  /*2720*/  @!P1 LDG.E.U16 R72, desc[UR16][R10.64] ;  /* 0x000000100a489981 */ /* 0x000762000c1e1500 */
[-C--:B------:R-:W-:Y:S01]  /*2730*/  IADD3 R12, P1, PT, R13, R6.reuse, RZ ;  /* 0x000000060d0c7210 */ /* 0x080fe20007f3e0ff */
[----:B------:R-:W-:Y:S01]  /*2740*/  IMAD R25, R28, 0x5, RZ ;  /* 0x000000051c197824 */ /* 0x000fe200078e02ff */
[----:B------:R-:W-:Y:S02]  /*2750*/  IADD3 R8, P3, PT, R24, R6, RZ ;  /* 0x0000000618087210 */ /* 0x000fe40007f7e0ff */
[-C--:B------:R-:W-:Y:S02]  /*2760*/  LEA.HI.X.SX32 R13, R5, R7.reuse, 0x1, P1 ;  /* 0x00000007050d7211 */ /* 0x080fe400008f0eff */
[----:B------:R-:W-:Y:S01]  /*2770*/  ISETP.GE.U32.AND P1, PT, R9, 0x7fffffd6, PT ;  /* 0x7fffffd60900780c */ /* 0x000fe20003f26070 */
[C---:B------:R-:W-:Y:S01]  /*2780*/  IMAD R5, R28.reuse, 0x14, RZ ;  /* 0x000000141c057824 */ /* 0x040fe200078e02ff */
[----:B------:R-:W-:Y:S01]  /*2790*/  SHF.R.U32.HI R26, RZ, 0xb, R62 ;  /* 0x0000000bff1a7819 */ /* 0x000fe2000001163e */
[----:B-1----:R-:W-:Y:S01]  /*27a0*/  IMAD R31, R28, 0x28, RZ ;  /* 0x000000281c1f7824 */ /* 0x002fe200078e02ff */
[----:B------:R-:W-:Y:S01]  /*27b0*/  LEA.HI.X.SX32 R9, R25, R7, 0x1, P3 ;  /* 0x0000000719097211 */ /* 0x000fe200018f0eff */
[----:B------:R1:W5:Y:S01]  /*27c0*/  @P5 LDG.E.U16 R83, desc[UR16][R12.64] ;  /* 0x000000100c535981 */ /* 0x000362000c1e1500 */
[----:B------:R-:W-:-:S03]  /*27d0*/  LOP3.LUT P3, RZ, R26, 0x1, RZ, 0xc0, !PT ;  /* 0x000000011aff7812 */ /* 0x000fc6000786c0ff */
[----:B------:R4:W5:Y:S01]  /*27e0*/  @!P4 LDG.E.U16 R71, desc[UR16][R8.64] ;  /* 0x000000100847c981 */ /* 0x000962000c1e1500 */
[-C--:B---3--:R-:W-:Y:S01]  /*27f0*/  IADD3 R10, P4, PT, R5, R6.reuse, RZ ;  /* 0x00000006050a7210 */ /* 0x088fe20007f9e0ff */
[----:B------:R-:W-:Y:S01]  /*2800*/  VIADD R26, R4, 0xfffffff4 ;  /* 0xfffffff4041a7836 */ /* 0x000fe20000000000 */
[-C--:B------:R-:W-:Y:S02]  /*2810*/  IADD3 R30, P5, PT, R31, R6.reuse, RZ ;  /* 0x000000061f1e7210 */ /* 0x080fe40007fbe0ff */
[-C--:B------:R-:W-:Y:S01]  /*2820*/  LEA.HI.X.SX32 R11, R24, R7.reuse, 0x1, P4 ;  /* 0x00000007180b7211 */ /* 0x080fe200020f0eff */
[C---:B-1----:R-:W-:Y:S01]  /*2830*/  IMAD R13, R28.reuse, 0x2a, RZ ;  /* 0x0000002a1c0d7824 */ /* 0x042fe200078e02ff */
[----:B------:R-:W-:Y:S01]  /*2840*/  LEA.HI.X.SX32 R31, R5, R7, 0x1, P5 ;  /* 0x00000007051f7211 */ /* 0x000fe200028f0eff */
[----:B------:R-:W-:Y:S01]  /*2850*/  IMAD R5, R28, 0x15, RZ ;  /* 0x000000151c057824 */ /* 0x000fe200078e02ff */
[----:B------:R-:W-:Y:S01]  /*2860*/  ISETP.GE.U32.AND P4, PT, R26, 0x7fffffd5, PT ;  /* 0x7fffffd51a00780c */ /* 0x000fe20003f86070 */
[----:B------:R1:W5:Y:S01]  /*2870*/  @!P1 LDG.E.U16 R74, desc[UR16][R10.64] ;  /* 0x000000100a4a9981 */ /* 0x000362000c1e1500 */
[----:B------:R-:W-:Y:S01]  /*2880*/  IADD3 R12, P1, PT, R13, R6, RZ ;  /* 0x000000060d0c7210 */ /* 0x000fe20007f3e0ff */
[----:B------:R-:W-:Y:S01]  /*2890*/  IMAD R26, R28, 0xb, RZ ;  /* 0x0000000b1c1a7824 */ /* 0x000fe200078e02ff */
[--C-:B------:R-:W-:Y:S01]  /*28a0*/  SHF.R.U32.HI R32, RZ, 0xa, R62.reuse ;  /* 0x0000000aff207819 */ /* 0x100fe2000001163e */
[----:B------:R3:W5:Y:S01]  /*28b0*/  @P3 LDG.E.U16 R82, desc[UR16][R30.64] ;  /* 0x000000101e523981 */ /* 0x000762000c1e1500 */
[----:B----4-:R-:W-:-:S02]  /*28c0*/  SHF.R.U32.HI R9, RZ, 0x9, R62 ;  /* 0x00000009ff097819 */ /* 0x010fc4000001163e */
[----:B------:R-:W-:Y:S02]  /*28d0*/  IADD3 R8, P3, PT, R35, R6, RZ ;  /* 0x0000000623087210 */ /* 0x000fe40007f7e0ff */
[-C--:B------:R-:W-:Y:S02]  /*28e0*/  LEA.HI.X.SX32 R13, R5, R7.reuse, 0x1, P1 ;  /* 0x00000007050d7211 */ /* 0x080fe400008f0eff */
[----:B------:R-:W-:Y:S02]  /*28f0*/  LOP3.LUT P5, RZ, R32, 0x1, RZ, 0xc0, !PT ;  /* 0x0000000120ff7812 */ /* 0x000fe400078ac0ff */
[----:B------:R-:W-:Y:S01]  /*2900*/  LOP3.LUT P1, RZ, R9, 0x1, RZ, 0xc0, !PT ;  /* 0x0000000109ff7812 */ /* 0x000fe2000782c0ff */
[----:B------:R-:W-:Y:S01]  /*2910*/  IMAD R5, R28, 0x2c, RZ ;  /* 0x0000002c1c057824 */ /* 0x000fe200078e02ff */
[----:B------:R-:W-:Y:S02]  /*2920*/  SHF.R.U32.HI R32, RZ, 0x8, R62 ;  /* 0x00000008ff207819 */ /* 0x000fe4000001163e */
[----:B------:R-:W-:-:S02]  /*2930*/  LEA.HI.X.SX32 R9, R26, R7, 0x1, P3 ;  /* 0x000000071a097211 */ /* 0x000fc400018f0eff */
[----:B------:R-:W-:-:S03]  /*2940*/  LOP3.LUT P3, RZ, R32, 0x1, RZ, 0xc0, !PT ;  /* 0x0000000120ff7812 */ /* 0x000fc6000786c0ff */
[----:B------:R4:W5:Y:S01]  /*2950*/  @!P4 LDG.E.U16 R77, desc[UR16][R8.64] ;  /* 0x00000010084dc981 */ /* 0x000962000c1e1500 */
[-C--:B------:R-:W-:Y:S01]  /*2960*/  IADD3 R34, P4, PT, R5, R6.reuse, RZ ;  /* 0x0000000605227210 */ /* 0x080fe20007f9e0ff */
[----:B------:R-:W-:Y:S01]  /*2970*/  IMAD R5, R28, 0x17, RZ ;  /* 0x000000171c057824 */ /* 0x000fe200078e02ff */
[-C--:B------:R-:W-:Y:S01]  /*2980*/  IADD3 R36, P6, PT, R37, R6.reuse, RZ ;  /* 0x0000000625247210 */ /* 0x080fe20007fde0ff */
[C---:B-1----:R-:W-:Y:S01]  /*2990*/  VIADD R11, R4.reuse, 0xfffffff9 ;  /* 0xfffffff9040b7836 */ /* 0x042fe20000000000 */
[-C--:B------:R-:W-:Y:S01]  /*29a0*/  LEA.HI.X.SX32 R35, R35, R7.reuse, 0x1, P4 ;  /* 0x0000000723237211 */ /* 0x080fe200020f0eff */
[----:B------:R-:W-:Y:S01]  /*29b0*/  VIADD R10, R4, 0xfffffffc ;  /* 0xfffffffc040a7836 */ /* 0x000fe20000000000 */
[----:B------:R-:W-:Y:S01]  /*29c0*/  LEA.HI.X.SX32 R37, R5, R7, 0x1, P6 ;  /* 0x0000000705257211 */ /* 0x000fe200030f0eff */
[C---:B---3--:R-:W-:Y:S01]  /*29d0*/  IMAD R30, R28.reuse, 0x6, RZ ;  /* 0x000000061c1e7824 */ /* 0x048fe200078e02ff */
[----:B------:R-:W-:Y:S01]  /*29e0*/  ISETP.GE.U32.AND P4, PT, R11, 0x7fffffda, PT ;  /* 0x7fffffda0b00780c */ /* 0x000fe20003f86070 */
[C---:B------:R-:W-:Y:S01]  /*29f0*/  IMAD R31, R28.reuse, 0xc, RZ ;  /* 0x0000000c1c1f7824 */ /* 0x040fe200078e02ff */
[----:B------:R1:W5:Y:S01]  /*2a00*/  @P5 LDG.E.U16 R85, desc[UR16][R12.64] ;  /* 0x000000100c555981 */ /* 0x000362000c1e1500 */
[----:B------:R-:W-:Y:S01]  /*2a10*/  IMAD R32, R28, 0x3, RZ ;  /* 0x000000031c207824 */ /* 0x000fe200078e02ff */
[----:B------:R-:W-:Y:S01]  /*2a20*/  ISETP.GE.U32.AND P5, PT, R10, 0x7fffffdd, PT ;  /* 0x7fffffdd0a00780c */ /* 0x000fe20003fa6070 */
[----:B------:R-:W-:Y:S01]  /*2a30*/  VIADD R5, R4, 0xfffffff3 ;  /* 0xfffffff304057836 */ /* 0x000fe20000000000 */
[----:B------:R3:W5:Y:S01]  /*2a40*/  @P1 LDG.E.U16 R84, desc[UR16][R34.64] ;  /* 0x0000001022541981 */ /* 0x000762000c1e1500 */
[----:B----4-:R-:W-:-:S03]  /*2a50*/  IADD3 R8, P1, PT, R30, R6, RZ ;  /* 0x000000061e087210 */ /* 0x010fc60007f3e0ff */
[----:B------:R4:W5:Y:S01]  /*2a60*/  @P3 LDG.E.U16 R87, desc[UR16][R36.64] ;  /* 0x0000001024573981 */ /* 0x000962000c1e1500 */
[-C--:B------:R-:W-:Y:S02]  /*2a70*/  IADD3 R10, P3, PT, R31, R6.reuse, RZ ;  /* 0x000000061f0a7210 */ /* 0x080fe40007f7e0ff */
[-C--:B------:R-:W-:Y:S02]  /*2a80*/  LEA.HI.X.SX32 R9, R32, R7.reuse, 0x1, P1 ;  /* 0x0000000720097211 */ /* 0x080fe400008f0eff */
[----:B-1----:R-:W-:Y:S02]  /*2a90*/  SHF.R.U32.HI R12, RZ, 0x7, R62 ;  /* 0x00000007ff0c7819 */ /* 0x002fe4000001163e */
[----:B------:R-:W-:Y:S01]  /*2aa0*/  ISETP.GE.U32.AND P1, PT, R5, 0x7fffffd4, PT ;  /* 0x7fffffd40500780c */ /* 0x000fe20003f26070 */
[----:B------:R-:W-:Y:S01]  /*2ab0*/  IMAD R5, R28, 0x18, RZ ;  /* 0x000000181c057824 */ /* 0x000fe200078e02ff */
[----:B------:R-:W-:Y:S01]  /*2ac0*/  LEA.HI.X.SX32 R11, R30, R7, 0x1, P3 ;  /* 0x000000071e0b7211 */ /* 0x000fe200018f0eff */
[----:B---3--:R-:W-:Y:S01]  /*2ad0*/  VIADD R34, R4, 0xfffffff8 ;  /* 0xfffffff804227836 */ /* 0x008fe20000000000 */
[----:B------:R-:W-:Y:S01]  /*2ae0*/  LOP3.LUT P3, RZ, R12, 0x1, RZ, 0xc0, !PT ;  /* 0x000000010cff7812 */ /* 0x000fe2000786c0ff */
[----:B------:R1:W5:Y:S01]  /*2af0*/  @!P5 LDG.E.U16 R69, desc[UR16][R8.64] ;  /* 0x000000100845d981 */ /* 0x000362000c1e1500 */
[----:B------:R-:W-:-:S03]  /*2b00*/  IADD3 R54, P6, PT, R55, R6, RZ ;  /* 0x0000000637367210 */ /* 0x000fc60007fde0ff */
[----:B------:R3:W5:Y:S01]  /*2b10*/  @!P4 LDG.E.U16 R70, desc[UR16][R10.64] ;  /* 0x000000100a46c981 */ /* 0x000762000c1e1500 */
[-C--:B------:R-:W-:Y:S01]  /*2b20*/  IADD3 R12, P4, PT, R5, R6.reuse, RZ ;  /* 0x00000006050c7210 */ /* 0x080fe20007f9e0ff */
[----:B------:R-:W-:Y:S01]  /*2b30*/  VIADD R35, R4, 0xfffffff2 ;  /* 0xfffffff204237836 */ /* 0x000fe20000000000 */
[----:B------:R-:W-:Y:S01]  /*2b40*/  ISETP.GE.U32.AND P5, PT, R34, 0x7fffffd9, PT ;  /* 0x7fffffd92200780c */ /* 0x000fe20003fa6070 */
[C---:B------:R-:W-:Y:S01]  /*2b50*/  IMAD R34, R28.reuse, 0xe, RZ ;  /* 0x0000000e1c227824 */ /* 0x040fe200078e02ff */
[-C--:B------:R-:W-:Y:S01]  /*2b60*/  LEA.HI.X.SX32 R13, R31, R7.reuse, 0x1, P4 ;  /* 0x000000071f0d7211 */ /* 0x080fe200020f0eff */
[C---:B----4-:R-:W-:Y:S01]  /*2b70*/  IMAD R37, R28.reuse, 0x1a, RZ ;  /* 0x0000001a1c257824 */ /* 0x050fe200078e02ff */
[----:B------:R-:W-:Y:S02]  /*2b80*/  LEA.HI.X.SX32 R55, R5, R7, 0x1, P6 ;  /* 0x0000000705377211 */ /* 0x000fe400030f0eff */
[----:B------:R-:W-:Y:S01]  /*2b90*/  ISETP.GE.U32.AND P4, PT, R35, 0x7fffffd3, PT ;  /* 0x7fffffd32300780c */ /* 0x000fe20003f86070 */
[----:B------:R-:W5:Y:S01]  /*2ba0*/  @!P1 LDG.E.U16 R76, desc[UR16][R12.64] ;  /* 0x000000100c4c9981 */ /* 0x000f62000c1e1500 */
[----:B------:R-:W-:Y:S01]  /*2bb0*/  IMAD R35, R28, 0x7, RZ ;  /* 0x000000071c237824 */ /* 0x000fe200078e02ff */
[-C--:B-1----:R-:W-:Y:S01]  /*2bc0*/  IADD3 R8, P1, PT, R34, R6.reuse, RZ ;  /* 0x0000000622087210 */ /* 0x082fe20007f3e0ff */
[----:B------:R-:W-:Y:S01]  /*2bd0*/  VIADD R5, R4, 0xfffffff1 ;  /* 0xfffffff104057836 */ /* 0x000fe20000000000 */
[----:B------:R1:W5:Y:S01]  /*2be0*/  @P3 LDG.E.U16 R86, desc[UR16][R54.64] ;  /* 0x0000001036563981 */ /* 0x000362000c1e1500 */
[----:B------:R-:W-:Y:S01]  /*2bf0*/  IMAD R36, R28, 0xd, RZ ;  /* 0x0000000d1c247824 */ /* 0x000fe200078e02ff */
[----:B---3--:R-:W-:-:S02]  /*2c00*/  IADD3 R10, P3, PT, R37, R6, RZ ;  /* 0x00000006250a7210 */ /* 0x008fc40007f7e0ff */
[-C--:B------:R-:W-:Y:S02]  /*2c10*/  LEA.HI.X.SX32 R9, R35, R7.reuse, 0x1, P1 ;  /* 0x0000000723097211 */ /* 0x080fe400008f0eff */
[----:B------:R-:W-:Y:S02]  /*2c20*/  ISETP.GE.U32.AND P1, PT, R5, 0x7fffffd2, PT ;  /* 0x7fffffd20500780c */ /* 0x000fe40003f26070 */
[----:B------:R-:W-:Y:S01]  /*2c30*/  SHF.R.U32.HI R5, RZ, 0x6, R62 ;  /* 0x00000006ff057819 */ /* 0x000fe2000001163e */
[----:B------:R-:W5:Y:S01]  /*2c40*/  @!P5 LDG.E.U16 R73, desc[UR16][R8.64] ;  /* 0x000000100849d981 */ /* 0x000f62000c1e1500 */
[----:B------:R-:W-:Y:S01]  /*2c50*/  LEA.HI.X.SX32 R11, R36, R7, 0x1, P3 ;  /* 0x00000007240b7211 */ /* 0x000fe200018f0eff */
[C---:B-1----:R-:W-:Y:S01]  /*2c60*/  IMAD R55, R28.reuse, 0x32, RZ ;  /* 0x000000321c377824 */ /* 0x042fe200078e02ff */
[----:B------:R-:W-:Y:S01]  /*2c70*/  LOP3.LUT P3, RZ, R5, 0x1, RZ, 0xc0, !PT ;  /* 0x0000000105ff7812 */ /* 0x000fe2000786c0ff */
[C---:B------:R-:W-:Y:S02]  /*2c80*/  IMAD R5, R28.reuse, 0x19, RZ ;  /* 0x000000191c057824 */ /* 0x040fe400078e02ff */
[----:B------:R1:W5:Y:S01]  /*2c90*/  @!P4 LDG.E.U16 R79, desc[UR16][R10.64] ;  /* 0x000000100a4fc981 */ /* 0x000362000c1e1500 */
[-C--:B------:R-:W-:Y:S01]  /*2ca0*/  IADD3 R54, P4, PT, R55, R6.reuse, RZ ;  /* 0x0000000637367210 */ /* 0x080fe20007f9e0ff */
[----:B------:R-:W-:Y:S01]  /*2cb0*/  IMAD R13, R28, 0x1b, RZ ;  /* 0x0000001b1c0d7824 */ /* 0x000fe200078e02ff */
[----:B------:R-:W-:-:S02]  /*2cc0*/  IADD3 R56, P5, PT, R57, R6, RZ ;  /* 0x0000000639387210 */ /* 0x000fc40007fbe0ff */
[-C--:B------:R-:W-:Y:S02]  /*2cd0*/  LEA.HI.X.SX32 R55, R5, R7.reuse, 0x1, P4 ;  /* 0x0000000705377211 */ /* 0x080fe400020f0eff */
[-C--:B------:R-:W-:Y:S01]  /*2ce0*/  IADD3 R58, P4, PT, R59, R6.reuse, RZ ;  /* 0x000000063b3a7210 */ /* 0x080fe20007f9e0ff */
[C---:B------:R-:W-:Y:S01]  /*2cf0*/  IMAD R5, R28.reuse, 0x3e, RZ ;  /* 0x0000003e1c057824 */ /* 0x040fe200078e02ff */
[-C--:B------:R-:W-:Y:S01]  /*2d00*/  LEA.HI.X.SX32 R57, R37, R7.reuse, 0x1, P5 ;  /* 0x0000000725397211 */ /* 0x080fe200028f0eff */
[----:B-1----:R-:W-:Y:S01]  /*2d10*/  IMAD R11, R28, 0x3c, RZ ;  /* 0x0000003c1c0b7824 */ /* 0x002fe200078e02ff */
[-C--:B------:R-:W-:Y:S02]  /*2d20*/  IADD3 R8, P5, PT, R91, R6.reuse, RZ ;  /* 0x000000065b087210 */ /* 0x080fe40007fbe0ff */
[----:B------:R-:W-:Y:S02]  /*2d30*/  LEA.HI.X.SX32 R59, R13, R7, 0x1, P4 ;  /* 0x000000070d3b7211 */ /* 0x000fe400020f0eff */
[----:B------:R-:W-:-:S02]  /*2d40*/  IADD3 R60, P4, PT, R89, R6, RZ ;  /* 0x00000006593c7210 */ /* 0x000fc40007f9e0ff */
[-C--:B------:R-:W-:Y:S02]  /*2d50*/  LEA.HI.X.SX32 R9, R61, R7.reuse, 0x1, P5 ;  /* 0x000000073d097211 */ /* 0x080fe400028f0eff */
[-C--:B------:R-:W-:Y:S02]  /*2d60*/  IADD3 R10, P6, PT, R11, R6.reuse, RZ ;  /* 0x000000060b0a7210 */ /* 0x080fe40007fde0ff */
[-C--:B------:R-:W-:Y:S02]  /*2d70*/  IADD3 R12, P5, PT, R5, R6.reuse, RZ ;  /* 0x00000006050c7210 */ /* 0x080fe40007fbe0ff */
[C---:B------:R-:W-:Y:S02]  /*2d80*/  LEA.HI.X.SX32 R61, R53.reuse, R7, 0x1, P4 ;  /* 0x00000007353d7211 */ /* 0x040fe400020f0eff */
[----:B------:R-:W-:Y:S02]  /*2d90*/  IADD3 R6, P4, PT, R53, R6, RZ ;  /* 0x0000000635067210 */ /* 0x000fe40007f9e0ff */
[----:B------:R-:W-:-:S02]  /*2da0*/  SHF.R.U32.HI R5, RZ, 0x4, R62 ;  /* 0x00000004ff057819 */ /* 0x000fc4000001163e */
[-C--:B------:R-:W-:Y:S02]  /*2db0*/  LEA.HI.X.SX32 R11, R63, R7.reuse, 0x1, P6 ;  /* 0x000000073f0b7211 */ /* 0x080fe400030f0eff */
[-C--:B------:R-:W-:Y:S02]  /*2dc0*/  LEA.HI.X.SX32 R13, R65, R7.reuse, 0x1, P5 ;  /* 0x00000007410d7211 */ /* 0x080fe400028f0eff */
[----:B------:R-:W-:Y:S02]  /*2dd0*/  PRMT R53, RZ, 0x7610, R53 ;  /* 0x00007610ff357816 */ /* 0x000fe40000000035 */
[----:B------:R-:W-:Y:S02]  /*2de0*/  LEA.HI.X.SX32 R7, R34, R7, 0x1, P4 ;  /* 0x0000000722077211 */ /* 0x000fe400020f0eff */
[----:B------:R-:W-:Y:S02]  /*2df0*/  LOP3.LUT P4, RZ, R5, 0x1, RZ, 0xc0, !PT ;  /* 0x0000000105ff7812 */ /* 0x000fe4000788c0ff */
[--C-:B------:R-:W-:Y:S01]  /*2e00*/  SHF.R.U32.HI R5, RZ, 0x3, R62.reuse ;  /* 0x00000003ff057819 */ /* 0x100fe2000001163e */
[----:B------:R1:W5:Y:S01]  /*2e10*/  @!P1 LDG.E.U16 R53, desc[UR16][R6.64] ;  /* 0x0000001006359981 */ /* 0x000362000c1e1500 */
[----:B------:R-:W-:-:S02]  /*2e20*/  SHF.R.U32.HI R37, RZ, 0x5, R62 ;  /* 0x00000005ff257819 */ /* 0x000fc4000001163e */
[----:B------:R-:W-:Y:S02]  /*2e30*/  PRMT R63, RZ, 0x7610, R63 ;  /* 0x00007610ff3f7816 */ /* 0x000fe4000000003f */
[----:B------:R-:W-:Y:S02]  /*2e40*/  LOP3.LUT P1, RZ, R5, 0x1, RZ, 0xc0, !PT ;  /* 0x0000000105ff7812 */ /* 0x000fe4000782c0ff */
[--C-:B------:R-:W-:Y:S02]  /*2e50*/  SHF.R.U32.HI R5, RZ, 0x2, R62.reuse ;  /* 0x00000002ff057819 */ /* 0x100fe4000001163e */
[----:B------:R-:W-:Y:S01]  /*2e60*/  LOP3.LUT R42, R27, 0x1f, RZ, 0xc0, !PT ;  /* 0x0000001f1b2a7812 */ /* 0x000fe200078ec0ff */
[----:B------:R3:W5:Y:S01]  /*2e70*/  @P3 LDG.E.U16 R63, desc[UR16][R54.64] ;  /* 0x00000010363f3981 */ /* 0x000762000c1e1500 */
[----:B------:R-:W-:Y:S02]  /*2e80*/  LOP3.LUT P5, RZ, R37, 0x1, RZ, 0xc0, !PT ;  /* 0x0000000125ff7812 */ /* 0x000fe400078ac0ff */
[----:B------:R-:W-:-:S02]  /*2e90*/  SHF.R.U32.HI R37, RZ, 0x1, R62 ;  /* 0x00000001ff257819 */ /* 0x000fc4000001163e */
[----:B------:R-:W-:Y:S02]  /*2ea0*/  PRMT R62, RZ, 0x7610, R62 ;  /* 0x00007610ff3e7816 */ /* 0x000fe4000000003e */
[----:B------:R-:W-:Y:S01]  /*2eb0*/  LOP3.LUT P3, RZ, R5, 0x1, RZ, 0xc0, !PT ;  /* 0x0000000105ff7812 */ /* 0x000fe2000786c0ff */
[----:B------:R-:W-:Y:S01]  /*2ec0*/  IMAD R5, R42, R29, RZ ;  /* 0x0000001d2a057224 */ /* 0x000fe200078e02ff */
[----:B------:R-:W-:Y:S01]  /*2ed0*/  PRMT R88, RZ, 0x7610, R88 ;  /* 0x00007610ff587816 */ /* 0x000fe20000000058 */
[----:B--2---:R-:W-:Y:S01]  /*2ee0*/  IMAD R16, R16, UR5, RZ ;  /* 0x0000000510107c24 */ /* 0x004fe2000f8e02ff */
[----:B------:R-:W5:Y:S01]  /*2ef0*/  @P4 LDG.E.U16 R62, desc[UR16][R58.64] ;  /* 0x000000103a3e4981 */ /* 0x000f62000c1e1500 */
[----:B------:R-:W-:Y:S01]  /*2f00*/  IMAD R18, R18, UR5, RZ ;  /* 0x0000000512127c24 */ /* 0x000fe2000f8e02ff */
[----:B-1----:R-:W-:Y:S01]  /*2f10*/  LEA R6, P4, R5, UR22, 0x1 ;  /* 0x0000001605067c11 */ /* 0x002fe2000f8808ff */
[----:B------:R-:W-:Y:S01]  /*2f20*/  IMAD R43, R43, UR5, RZ ;  /* 0x000000052b2b7c24 */ /* 0x000fe2000f8e02ff */
[----:B------:R1:W5:Y:S01]  /*2f30*/  @P1 LDG.E.U16 R88, desc[UR16][R60.64] ;  /* 0x000000103c581981 */ /* 0x000362000c1e1500 */
[----:B------:R-:W-:Y:S01]  /*2f40*/  IMAD R46, R46, UR5, RZ ;  /* 0x000000052e2e7c24 */ /* 0x000fe2000f8e02ff */
[----:B------:R-:W-:-:S02]  /*2f50*/  LEA.HI.X.SX32 R90, R5, UR23, 0x1, P4 ;  /* 0x00000017055a7c11 */ /* 0x000fc4000a0f0eff */
[-C--:B------:R-:W-:Y:S02]  /*2f60*/  LEA R111, P1, R16, R6.reuse, 0x1 ;  /* 0x00000006106f7211 */ /* 0x080fe400078208ff */
[----:B------:R-:W-:Y:S02]  /*2f70*/  LEA R109, P6, R18, R6, 0x1 ;  /* 0x00000006126d7211 */ /* 0x000fe400078c08ff */
[----:B------:R-:W-:Y:S01]  /*2f80*/  PRMT R65, RZ, 0x7610, R65 ;  /* 0x00007610ff417816 */ /* 0x000fe20000000041 */
[----:B------:R-:W-:Y:S01]  /*2f90*/  IMAD R47, R47, UR5, RZ ;  /* 0x000000052f2f7c24 */ /* 0x000fe2000f8e02ff */
[-C--:B------:R-:W-:Y:S01]  /*2fa0*/  LEA.HI.X.SX32 R114, R16, R90.reuse, 0x1, P1 ;  /* 0x0000005a10727211 */ /* 0x080fe200008f0eff */
[----:B------:R-:W-:Y:S01]  /*2fb0*/  IMAD R50, R50, UR5, RZ ;  /* 0x0000000532327c24 */ /* 0x000fe2000f8e02ff */
[----:B------:R-:W-:Y:S02]  /*2fc0*/  LEA.HI.X.SX32 R112, R18, R90, 0x1, P6 ;  /* 0x0000005a12707211 */ /* 0x000fe400030f0eff */
[-C--:B------:R-:W-:Y:S01]  /*2fd0*/  LEA R107, P1, R43, R6.reuse, 0x1 ;  /* 0x000000062b6b7211 */ /* 0x080fe200078208ff */
[----:B------:R2:W5:Y:S01]  /*2fe0*/  @P5 LDG.E.U16 R65, desc[UR16][R56.64] ;  /* 0x0000001038415981 */ /* 0x000562000c1e1500 */
[C---:B---3--:R-:W-:Y:S01]  /*2ff0*/  LEA R54, P6, R46.reuse, R6, 0x1 ;  /* 0x000000062e367211 */ /* 0x048fe200078c08ff */
[----:B------:R-:W-:Y:S01]  /*3000*/  IMAD R51, R51, UR5, RZ ;  /* 0x0000000533337c24 */ /* 0x000fe2000f8e02ff */
[-C--:B------:R-:W-:Y:S01]  /*3010*/  LEA.HI.X.SX32 R110, R43, R90.reuse, 0x1, P1 ;  /* 0x0000005a2b6e7211 */ /* 0x080fe200008f0eff */
[----:B------:R-:W-:Y:S01]  /*3020*/  IMAD R17, R17, UR5, RZ ;  /* 0x0000000511117c24 */ /* 0x000fe2000f8e02ff */
[----:B------:R-:W-:-:S02]  /*3030*/  LEA.HI.X.SX32 R103, R46, R90, 0x1, P6 ;  /* 0x0000005a2e677211 */ /* 0x000fc400030f0eff */
[CC--:B-1----:R-:W-:Y:S02]  /*3040*/  LEA R60, P6, R50.reuse, R6.reuse, 0x1 ;  /* 0x00000006323c7211 */ /* 0x0c2fe400078c08ff */
[----:B--2---:R-:W-:Y:S01]  /*3050*/  LEA R56, P1, R47, R6, 0x1 ;  /* 0x000000062f387211 */ /* 0x004fe200078208ff */
[----:B------:R-:W-:Y:S01]  /*3060*/  IMAD R19, R19, UR5, RZ ;  /* 0x0000000513137c24 */ /* 0x000fe2000f8e02ff */
[-C--:B------:R-:W-:Y:S01]  /*3070*/  LEA.HI.X.SX32 R61, R50, R90.reuse, 0x1, P6 ;  /* 0x0000005a323d7211 */ /* 0x080fe200030f0eff */
[----:B------:R-:W-:Y:S01]  /*3080*/  IMAD R44, R44, UR5, RZ ;  /* 0x000000052c2c7c24 */ /* 0x000fe2000f8e02ff */
[----:B------:R-:W-:Y:S02]  /*3090*/  LEA.HI.X.SX32 R57, R47, R90, 0x1, P1 ;  /* 0x0000005a2f397211 */ /* 0x000fe400008f0eff */
[-C--:B------:R-:W-:Y:S02]  /*30a0*/  LEA R101, P1, R51, R6.reuse, 0x1 ;  /* 0x0000000633657211 */ /* 0x080fe400078208ff */
[----:B------:R-:W-:-:S02]  /*30b0*/  LEA R97, P6, R17, R6, 0x1 ;  /* 0x0000000611617211 */ /* 0x000fc400078c08ff */
[----:B------:R-:W-:Y:S02]  /*30c0*/  LOP3.LUT P5, RZ, R37, 0x1, RZ, 0xc0, !PT ;  /* 0x0000000125ff7812 */ /* 0x000fe400078ac0ff */
[-C--:B------:R-:W-:Y:S02]  /*30d0*/  LEA.HI.X.SX32 R106, R51, R90.reuse, 0x1, P1 ;  /* 0x0000005a336a7211 */ /* 0x080fe400008f0eff */
[----:B------:R-:W-:Y:S02]  /*30e0*/  LEA.HI.X.SX32 R102, R17, R90, 0x1, P6 ;  /* 0x0000005a11667211 */ /* 0x000fe400030f0eff */
[CC--:B------:R-:W-:Y:S02]  /*30f0*/  LEA R95, P1, R19.reuse, R6.reuse, 0x1 ;  /* 0x00000006135f7211 */ /* 0x0c0fe400078208ff */
[----:B------:R-:W-:Y:S02]  /*3100*/  LEA R91, P6, R44, R6, 0x1 ;  /* 0x000000062c5b7211 */ /* 0x000fe400078c08ff */
[----:B------:R-:W-:-:S02]  /*3110*/  LEA.HI.X.SX32 R100, R19, R90, 0x1, P1 ;  /* 0x0000005a13647211 */ /* 0x000fc400008f0eff */
[----:B------:R-:W-:Y:S02]  /*3120*/  LEA.HI.X.SX32 R96, R44, R90, 0x1, P6 ;  /* 0x0000005a2c607211 */ /* 0x000fe400030f0eff */
[----:B------:R-:W-:Y:S02]  /*3130*/  PRMT R55, RZ, 0x7610, R55 ;  /* 0x00007610ff377816 */ /* 0x000fe40000000037 */
[----:B------:R-:W-:Y:S02]  /*3140*/  PRMT R19, RZ, 0x7610, R19 ;  /* 0x00007610ff137816 */ /* 0x000fe40000000013 */
[----:B------:R-:W-:Y:S02]  /*3150*/  PRMT R44, RZ, 0x7610, R44 ;  /* 0x00007610ff2c7816 */ /* 0x000fe4000000002c */
[----:B------:R0:W5:Y:S04]  /*3160*/  @P3 LDG.E.U16 R55, desc[UR16][R8.64] ;  /* 0x0000001008373981 */ /* 0x000168000c1e1500 */
[----:B------:R0:W5:Y:S04]  /*3170*/  @P5 LDG.E.U16 R19, desc[UR16][R10.64] ;  /* 0x000000100a135981 */ /* 0x000168000c1e1500 */
[----:B------:R0:W5:Y:S01]  /*3180*/  @!P0 LDG.E.U16 R44, desc[UR16][R12.64] ;  /* 0x000000100c2c8981 */ /* 0x000162000c1e1500 */
[----:B------:R-:W-:-:S02]  /*3190*/  IMAD R45, R45, UR5, RZ ;  /* 0x000000052d2d7c24 */ /* 0x000fc4000f8e02ff */
[----:B------:R-:W-:-:S03]  /*31a0*/  IMAD R48, R48, UR5, RZ ;  /* 0x0000000530307c24 */ /* 0x000fc6000f8e02ff */
[C---:B------:R-:W-:Y:S01]  /*31b0*/  LEA R105, P4, R45.reuse, R6, 0x1 ;  /* 0x000000062d697211 */ /* 0x040fe200078808ff */
[----:B------:R-:W-:Y:S02]  /*31c0*/  VIADD R37, R4, 0x1f ;  /* 0x0000001f04257836 */ /* 0x000fe40000000000 */
[----:B------:R-:W-:Y:S01]  /*31d0*/  IMAD R52, R52, UR5, RZ ;  /* 0x0000000534347c24 */ /* 0x000fe2000f8e02ff */
[----:B------:R-:W-:Y:S02]  /*31e0*/  LEA.HI.X.SX32 R108, R45, R90, 0x1, P4 ;  /* 0x0000005a2d6c7211 */ /* 0x000fe400020f0eff */
[C---:B------:R-:W-:Y:S01]  /*31f0*/  LEA R58, P4, R48.reuse, R6, 0x1 ;  /* 0x00000006303a7211 */ /* 0x040fe200078808ff */
[----:B------:R-:W-:Y:S01]  /*3200*/  IMAD R5, R41, UR5, RZ ;  /* 0x0000000529057c24 */ /* 0x000fe2000f8e02ff */
[----:B------:R-:W-:Y:S01]  /*3210*/  ISETP.GT.AND P1, PT, R37, 0x1f, PT ;  /* 0x0000001f2500780c */ /* 0x000fe20003f24270 */
[----:B------:R-:W-:Y:S01]  /*3220*/  IMAD R15, R15, UR5, RZ ;  /* 0x000000050f0f7c24 */ /* 0x000fe2000f8e02ff */
[----:B------:R-:W-:Y:S01]  /*3230*/  LEA.HI.X.SX32 R59, R48, R90, 0x1, P4 ;  /* 0x0000005a303b7211 */ /* 0x000fe200020f0eff */
[----:B------:R-:W-:Y:S01]  /*3240*/  IMAD R49, R49, UR5, RZ ;  /* 0x0000000531317c24 */ /* 0x000fe2000f8e02ff */
[----:B------:R-:W-:Y:S01]  /*3250*/  LEA R99, P4, R52, R6, 0x1 ;  /* 0x0000000634637211 */ /* 0x000fe200078808ff */
[----:B------:R-:W-:-:S04]  /*3260*/  @!UP1 UIADD3 UR4, UPT, UPT, -UR4, 0x100000, URZ ;  /* 0x0010000004049890 */ /* 0x000fc8000fffe1ff */
[----:B------:R-:W-:Y:S02]  /*3270*/  @!UP1 USHF.L.U32 UR5, UR4, 0xb, URZ ;  /* 0x0000000b04059899 */ /* 0x000fe400080006ff */
[----:B------:R-:W-:Y:S01]  /*3280*/  @!UP1 USHF.L.U32 UR4, UR4, 0x1, URZ ;  /* 0x0000000104049899 */ /* 0x000fe200080006ff */
[----:B------:R-:W-:Y:S02]  /*3290*/  LEA.HI.X.SX32 R104, R52, R90, 0x1, P4 ;  /* 0x0000005a34687211 */ /* 0x000fe400020f0eff */
[-C--:B------:R-:W-:Y:S01]  /*32a0*/  LEA R93, P4, R5, R6.reuse, 0x1 ;  /* 0x00000006055d7211 */ /* 0x080fe200078808ff */
[----:B------:R-:W-:Y:S01]  /*32b0*/  VOTEU.ALL UP1, P2 ;  /* 0x0000000000ff7886 */ /* 0x000fe20001020000 */
[----:B------:R-:W-:Y:S02]  /*32c0*/  LEA R43, P6, R49, R6, 0x1 ;  /* 0x00000006312b7211 */ /* 0x000fe400078c08ff */
[----:B------:R-:W-:Y:S02]  /*32d0*/  LEA.HI.X.SX32 R98, R5, R90, 0x1, P4 ;  /* 0x0000005a05627211 */ /* 0x000fe400020f0eff */
[----:B------:R-:W-:-:S03]  /*32e0*/  LEA R89, P4, R15, R6, 0x1 ;  /* 0x000000060f597211 */ /* 0x000fc600078808ff */
[----:B------:R0:W1:Y:S01]  /*32f0*/  @!UP1 SYNCS.EXCH.64 URZ, [UR15+0x2008], UR4 ;  /* 0x002008040fff95b2 */ /* 0x0000620008000100 */
[-C--:B------:R-:W-:Y:S02]  /*3300*/  LEA.HI.X.SX32 R45, R49, R90.reuse, 0x1, P6 ;  /* 0x0000005a312d7211 */ /* 0x080fe400030f0eff */
[----:B------:R-:W-:Y:S02]  /*3310*/  LEA.HI.X.SX32 R94, R15, R90, 0x1, P4 ;  /* 0x0000005a0f5e7211 */ /* 0x000fe400020f0eff */
[----:B------:R-:W-:Y:S01]  /*3320*/  ISETP.LT.AND P4, PT, R42, R4, P1 ;  /* 0x000000042a00720c */ /* 0x000fe20000f81270 */
[----:B0-----:R-:W-:-:S12]  /*3330*/  @!P1 BRA `(.L_x_12) ;  /* 0x0000000000449947 */ /* 0x001fd80003800000 */
[----:B-----5:R-:W-:Y:S02]  /*3340*/  PRMT R11, R53, 0x5410, R14 ;  /* 0x00005410350b7816 */ /* 0x020fe4000000000e */
[----:B------:R-:W-:Y:S02]  /*3350*/  PRMT R4, R64, 0x5410, R67 ;  /* 0x0000541040047816 */ /* 0x000fe40000000043 */
[----:B------:R-:W-:Y:S02]  /*3360*/  PRMT R5, R66, 0x5410, R69 ;  /* 0x0000541042057816 */ /* 0x000fe40000000045 */
[----:B------:R-:W-:Y:S02]  /*3370*/  PRMT R6, R68, 0x5410, R71 ;  /* 0x0000541044067816 */ /* 0x000fe40000000047 */
[----:B------:R-:W-:Y:S02]  /*3380*/  PRMT R7, R70, 0x5410, R73 ;  /* 0x0000541046077816 */ /* 0x000fe40000000049 */
[----:B------:R-:W-:-:S02]  /*3390*/  PRMT R8, R72, 0x5410, R75 ;  /* 0x0000541048087816 */ /* 0x000fc4000000004b */
[----:B------:R-:W-:Y:S02]  /*33a0*/  PRMT R9, R74, 0x5410, R77 ;  /* 0x000054104a097816 */ /* 0x000fe4000000004d */
        /* <DEDUP_REMOVED lines=8> */
[----:B------:R-:W-:-:S04]  /*3430*/  PRMT R19, R19, 0x5410, R44 ;  /* 0x0000541013137816 */ /* 0x000fc8000000002c */
[----:B------:R0:W-:Y:S03]  /*3440*/  STTM.x16 tmem[UR10+0x80], R4 ;  /* 0x00008004000079ed */ /* 0x0001e6000824000a */
.L_x_12:
[----:B------:R-:W2:Y:S02]  /*3450*/  FENCE.VIEW.ASYNC.T ;  /* 0x00000000000073c6 */ /* 0x000ea40000000200 */
[----:B-12---:R-:W-:Y:S01]  /*3460*/  BAR.SYNC.DEFER_BLOCKING 0x0 ;  /* 0x0000000000007b1d */ /* 0x006fe20000010000 */
[----:B0-----:R-:W-:Y:S01]  /*3470*/  PRMT R4, RZ, 0x7610, R4 ;  /* 0x00007610ff047816 */ /* 0x001fe20000000004 */
[----:B------:R-:W-:Y:S01]  /*3480*/  IMAD.MOV.U32 R46, RZ, RZ, R111 ;  /* 0x000000ffff2e7224 */ /* 0x000fe200078e006f */
[----:B------:R-:W-:Y:S01]  /*3490*/  PRMT R8, RZ, 0x7610, R8 ;  /* 0x00007610ff087816 */ /* 0x000fe20000000008 */
[----:B------:R-:W-:Y:S01]  /*34a0*/  IMAD.MOV.U32 R47, RZ, RZ, R114 ;  /* 0x000000ffff2f7224 */ /* 0x000fe200078e0072 */
[----:B------:R-:W-:Y:S01]  /*34b0*/  PRMT R12, RZ, 0x7610, R12 ;  /* 0x00007610ff0c7816 */ /* 0x000fe2000000000c */
[----:B------:R-:W-:Y:S01]  /*34c0*/  IMAD.MOV.U32 R50, RZ, RZ, R107 ;  /* 0x000000ffff327224 */ /* 0x000fe200078e006b */
[----:B------:R-:W-:Y:S01]  /*34d0*/  PRMT R16, RZ, 0x7610, R16 ;  /* 0x00007610ff107816 */ /* 0x000fe20000000010 */
[----:B------:R-:W-:Y:S01]  /*34e0*/  IMAD.MOV.U32 R51, RZ, RZ, R110 ;  /* 0x000000ffff337224 */ /* 0x000fe200078e006e */
[----:B-----5:R-:W-:Y:S01]  /*34f0*/  PRMT R76, RZ, 0x7610, R76 ;  /* 0x00007610ff4c7816 */ /* 0x020fe2000000004c */
[----:B------:R-:W-:Y:S01]  /*3500*/  IMAD.MOV.U32 R55, RZ, RZ, R103 ;  /* 0x000000ffff377224 */ /* 0x000fe200078e0067 */
[----:B------:R-:W-:Y:S01]  /*3510*/  PRMT R80, RZ, 0x7610, R80 ;  /* 0x00007610ff507816 */ /* 0x000fe20000000050 */
        /* <DEDUP_REMOVED lines=21> */
[----:B------:R-:W2:Y:S01]  /*3670*/  @P4 LDG.E.U16 R4, desc[UR16][R46.64] ;  /* 0x000000102e044981 */ /* 0x000ea2000c1e1500 */
[----:B------:R-:W-:-:S02]  /*3680*/  IMAD.MOV.U32 R53, RZ, RZ, R108 ;  /* 0x000000ffff357224 */ /* 0x000fc400078e006c */
[----:B------:R-:W-:Y:S01]  /*3690*/  IMAD.MOV.U32 R64, RZ, RZ, R99 ;  /* 0x000000ffff407224 */ /* 0x000fe200078e0063 */
[----:B------:R-:W3:Y:S01]  /*36a0*/  @P4 LDG.E.U16 R8, desc[UR16][R50.64] ;  /* 0x0000001032084981 */ /* 0x000ee2000c1e1500 */
[----:B------:R-:W-:Y:S02]  /*36b0*/  IMAD.MOV.U32 R65, RZ, RZ, R104 ;  /* 0x000000ffff417224 */ /* 0x000fe400078e0068 */
[----:B------:R-:W-:Y:S01]  /*36c0*/  IMAD.MOV.U32 R68, RZ, RZ, R95 ;  /* 0x000000ffff447224 */ /* 0x000fe200078e005f */
[----:B------:R-:W4:Y:S01]  /*36d0*/  @P4 LDG.E.U16 R12, desc[UR16][R54.64] ;  /* 0x00000010360c4981 */ /* 0x000f22000c1e1500 */
[----:B------:R-:W-:Y:S02]  /*36e0*/  IMAD.MOV.U32 R69, RZ, RZ, R100 ;  /* 0x000000ffff457224 */ /* 0x000fe400078e0064 */
[----:B------:R-:W-:Y:S01]  /*36f0*/  IMAD.MOV.U32 R72, RZ, RZ, R91 ;  /* 0x000000ffff487224 */ /* 0x000fe200078e005b */
[----:B------:R-:W4:Y:S01]  /*3700*/  @P4 LDG.E.U16 R16, desc[UR16][R58.64] ;  /* 0x000000103a104981 */ /* 0x000f22000c1e1500 */
[----:B------:R-:W-:-:S02]  /*3710*/  IMAD.MOV.U32 R73, RZ, RZ, R96 ;  /* 0x000000ffff497224 */ /* 0x000fc400078e0060 */
[----:B------:R-:W-:Y:S01]  /*3720*/  IMAD.MOV.U32 R44, RZ, RZ, R43 ;  /* 0x000000ffff2c7224 */ /* 0x000fe200078e002b */
[----:B------:R-:W4:Y:S01]  /*3730*/  @P4 LDG.E.U16 R76, desc[UR16][R62.64] ;  /* 0x000000103e4c4981 */ /* 0x000f22000c1e1500 */
[----:B------:R-:W-:Y:S01]  /*3740*/  SHF.R.S32.HI R5, RZ, 0x6, R27 ;  /* 0x00000006ff057819 */ /* 0x000fe2000001141b */
[----:B------:R-:W0:Y:S02]  /*3750*/  LDCU UR4, c[0x0][0x3a0] ;  /* 0x00007400ff0477ac */ /* 0x000e240008000800 */
[----:B------:R-:W4:Y:S04]  /*3760*/  @P4 LDG.E.U16 R80, desc[UR16][R66.64] ;  /* 0x0000001042504981 */ /* 0x000f28000c1e1500 */
        /* <DEDUP_REMOVED lines=9> */
[----:B------:R-:W4:Y:S01]  /*3800*/  @P4 LDG.E.U16 R92, desc[UR16][R44.64] ;  /* 0x000000102c5c4981 */ /* 0x000f22000c1e1500 */
[----:B------:R-:W-:-:S02]  /*3810*/  SHF.R.S32.HI R86, RZ, 0x1f, R39 ;  /* 0x0000001fff567819 */ /* 0x000fc40000011427 */
[----:B------:R-:W-:Y:S01]  /*3820*/  SGXT R5, R5, 0x1 ;  /* 0x000000010505781a */ /* 0x000fe20000000200 */
[----:B------:R-:W-:Y:S01]  /*3830*/  IMAD.SHL.U32 R27, R27, 0x2, RZ ;  /* 0x000000021b1b7824 */ /* 0x000fe200078e00ff */
[----:B------:R-:W-:Y:S02]  /*3840*/  SHF.L.U64.HI R41, R39, 0x1, R86 ;  /* 0x0000000127297819 */ /* 0x000fe40000010256 */
[----:B------:R-:W-:-:S04]  /*3850*/  LOP3.LUT R86, R5, 0x90, RZ, 0xc0, !PT ;  /* 0x0000009005567812 */ /* 0x000fc800078ec0ff */
[----:B------:R-:W-:Y:S02]  /*3860*/  LOP3.LUT R27, R86, 0x7e, R27, 0x78, !PT ;  /* 0x0000007e561b7812 */ /* 0x000fe400078e781b */
[----:B------:R-:W-:Y:S02]  /*3870*/  LOP3.LUT P0, RZ, R38, R33, RZ, 0xfc, !PT ;  /* 0x0000002126ff7212 */ /* 0x000fe4000780fcff */
[----:B------:R-:W-:Y:S01]  /*3880*/  LOP3.LUT R33, R27, 0x20, RZ, 0x3c, !PT ;  /* 0x000000201b217812 */ /* 0x000fe200078e3cff */
[----:B0-----:R-:W-:Y:S01]  /*3890*/  UIADD3 UR5, UPT, UPT, UR4, 0x1f, URZ ;  /* 0x0000001f04057890 */ /* 0x001fe2000fffe0ff */
[----:B------:R-:W-:-:S03]  /*38a0*/  IMAD.SHL.U32 R39, R28, 0x20, RZ ;  /* 0x000000201c277824 */ /* 0x000fc600078e00ff */
[----:B------:R-:W-:Y:S01]  /*38b0*/  USHF.R.S32.HI UR4, URZ, 0x1f, UR5 ;  /* 0x0000001fff047899 */ /* 0x000fe20008011405 */
[----:B------:R-:W-:-:S03]  /*38c0*/  IMAD.WIDE R40, R39, 0x2, R40 ;  /* 0x0000000227287825 */ /* 0x000fc600078e0228 */
[----:B------:R-:W-:Y:S01]  /*38d0*/  ULEA.HI UR4, UR4, UR5, URZ, 0x5 ;  /* 0x0000000504047291 */ /* 0x000fe2000f8f28ff */
[----:B------:R-:W-:-:S03]  /*38e0*/  IADD3 R131, P1, PT, R40, UR20, RZ ;  /* 0x0000001428837c10 */ /* 0x000fc6000ff3e0ff */
[----:B------:R-:W-:Y:S01]  /*38f0*/  USHF.R.S32.HI UR4, URZ, 0x5, UR4 ;  /* 0x00000005ff047899 */ /* 0x000fe20008011404 */
[----:B------:R-:W-:Y:S02]  /*3900*/  IADD3.X R132, PT, PT, R41, UR21, RZ, P1, !PT ;  /* 0x0000001529847c10 */ /* 0x000fe40008ffe4ff */
[----:B------:R-:W-:Y:S01]  /*3910*/  ISETP.LT.OR P1, PT, R37, 0x20, P0 ;  /* 0x000000202500780c */ /* 0x000fe20000721670 */
[----:B------:R-:W-:-:S04]  /*3920*/  UISETP.LT.AND UP1, UPT, UR4, 0x1, UPT ;  /* 0x000000010400788c */ /* 0x000fc8000bf21270 */
[----:B------:R-:W-:Y:S01]  /*3930*/  USEL UR4, UR4, 0x1, !UP1 ;  /* 0x0000000104047887 */ /* 0x000fe2000c800000 */
[----:B------:R-:W-:Y:S01]  /*3940*/  SHF.R.S32.HI R5, RZ, 0x1f, R28 ;  /* 0x0000001fff057819 */ /* 0x000fe2000001141c */
[C---:B------:R-:W-:Y:S02]  /*3950*/  IMAD R86, R28.reuse, 0xf, RZ ;  /* 0x0000000f1c567824 */ /* 0x040fe400078e02ff */
[----:B------:R-:W-:Y:S01]  /*3960*/  UIADD3 UR12, UPT, UPT, UR4, -0x1, URZ ;  /* 0xffffffff040c7890 */ /* 0x000fe2000fffe0ff */
[C---:B------:R-:W-:Y:S02]  /*3970*/  IMAD.SHL.U32 R85, R28.reuse, 0x10, RZ ;  /* 0x000000101c557824 */ /* 0x040fe400078e00ff */
[C---:B------:R-:W-:Y:S02]  /*3980*/  IMAD R83, R28.reuse, 0x12, RZ ;  /* 0x000000121c537824 */ /* 0x040fe400078e02ff */
[C---:B------:R-:W-:Y:S02]  /*3990*/  IMAD R81, R28.reuse, 0x14, RZ ;  /* 0x000000141c517824 */ /* 0x040fe400078e02ff */
[----:B------:R-:W-:-:S02]  /*39a0*/  IMAD R79, R28, 0x16, RZ ;  /* 0x000000161c4f7824 */ /* 0x000fc400078e02ff */
[C---:B------:R-:W-:Y:S02]  /*39b0*/  IMAD R77, R28.reuse, 0x18, RZ ;  /* 0x000000181c4d7824 */ /* 0x040fe400078e02ff */
[C---:B------:R-:W-:Y:S02]  /*39c0*/  IMAD R43, R28.reuse, 0x1a, RZ ;  /* 0x0000001a1c2b7824 */ /* 0x040fe400078e02ff */
[C---:B------:R-:W-:Y:S02]  /*39d0*/  IMAD R41, R28.reuse, 0x1b, RZ ;  /* 0x0000001b1c297824 */ /* 0x040fe400078e02ff */
[C---:B------:R-:W-:Y:S02]  /*39e0*/  IMAD R40, R28.reuse, 0x1c, RZ ;  /* 0x0000001c1c287824 */ /* 0x040fe400078e02ff */
[C---:B------:R-:W-:Y:S01]  /*39f0*/  IMAD R38, R28.reuse, 0x1d, RZ ;  /* 0x0000001d1c267824 */ /* 0x040fe200078e02ff */
[----:B------:R-:W-:Y:S01]  /*3a00*/  UISETP.NE.U32.AND UP1, UPT, UR12, URZ, UPT ;  /* 0x000000ff0c00728c */ /* 0x000fe2000bf25070 */
[----:B------:R-:W-:Y:S01]  /*3a10*/  IMAD.SHL.U32 R87, R29, 0x20, RZ ;  /* 0x000000201d577824 */ /* 0x000fe200078e00ff */
[----:B------:R-:W-:Y:S01]  /*3a20*/  UIADD3 UR19, UPT, UPT, UR18, 0x80, URZ ;  /* 0x0000008012137890 */ /* 0x000fe2000fffe0ff */
[----:B------:R-:W-:Y:S01]  /*3a30*/  IMAD R29, R28, 0x1e, RZ ;  /* 0x0000001e1c1d7824 */ /* 0x000fe200078e02ff */
[----:B------:R-:W-:-:S02]  /*3a40*/  SHF.R.S32.HI R89, RZ, 0x1f, R20 ;  /* 0x0000001fff597819 */ /* 0x000fc40000011414 */
[----:B------:R-:W-:Y:S02]  /*3a50*/  SHF.R.S32.HI R93, RZ, 0x1f, R30 ;  /* 0x0000001fff5d7819 */ /* 0x000fe4000001141e */
[----:B------:R-:W-:Y:S02]  /*3a60*/  SHF.R.S32.HI R94, RZ, 0x1f, R35 ;  /* 0x0000001fff5e7819 */ /* 0x000fe40000011423 */
[----:B------:R-:W-:Y:S02]  /*3a70*/  SHF.R.S32.HI R7, RZ, 0x1f, R22 ;  /* 0x0000001fff077819 */ /* 0x000fe40000011416 */
[----:B------:R-:W-:Y:S02]  /*3a80*/  SHF.R.S32.HI R97, RZ, 0x1f, R24 ;  /* 0x0000001fff617819 */ /* 0x000fe40000011418 */
[----:B------:R-:W-:Y:S02]  /*3a90*/  SHF.R.S32.HI R9, RZ, 0x1f, R26 ;  /* 0x0000001fff097819 */ /* 0x000fe4000001141a */
[----:B------:R-:W-:-:S02]  /*3aa0*/  SHF.R.S32.HI R11, RZ, 0x1f, R36 ;  /* 0x0000001fff0b7819 */ /* 0x000fc40000011424 */
[----:B------:R-:W-:Y:S02]  /*3ab0*/  SHF.R.S32.HI R101, RZ, 0x1f, R34 ;  /* 0x0000001fff657819 */ /* 0x000fe40000011422 */
[----:B------:R-:W-:Y:S02]  /*3ac0*/  SHF.R.S32.HI R13, RZ, 0x1f, R86 ;  /* 0x0000001fff0d7819 */ /* 0x000fe40000011456 */
[----:B------:R-:W-:Y:S02]  /*3ad0*/  SHF.R.S32.HI R106, RZ, 0x1f, R43 ;  /* 0x0000001fff6a7819 */ /* 0x000fe4000001142b */
[----:B------:R-:W-:Y:S02]  /*3ae0*/  SHF.R.S32.HI R108, RZ, 0x1f, R41 ;  /* 0x0000001fff6c7819 */ /* 0x000fe40000011429 */
[----:B------:R-:W-:Y:S02]  /*3af0*/  SHF.R.S32.HI R109, RZ, 0x1f, R40 ;  /* 0x0000001fff6d7819 */ /* 0x000fe40000011428 */
[----:B------:R-:W-:Y:S01]  /*3b00*/  SHF.R.S32.HI R111, RZ, 0x1f, R38 ;  /* 0x0000001fff6f7819 */ /* 0x000fe20000011426 */
[----:B--2---:R-:W-:Y:S04]  /*3b10*/  STS.U16 [R27+UR15], R4 ;  /* 0x000000041b007988 */ /* 0x004fe8000800040f */
[----:B---3--:R-:W-:Y:S04]  /*3b20*/  STS.U16 [R27+UR15+0x200], R8 ;  /* 0x000200081b007988 */ /* 0x008fe8000800040f */
[----:B----4-:R-:W-:Y:S04]  /*3b30*/  STS.U16 [R27+UR15+0x400], R12 ;  /* 0x0004000c1b007988 */ /* 0x010fe8000800040f */
[----:B------:R-:W-:Y:S04]  /*3b40*/  STS.U16 [R27+UR15+0x600], R16 ;  /* 0x000600101b007988 */ /* 0x000fe8000800040f */
[----:B------:R-:W-:Y:S04]  /*3b50*/  STS.U16 [R27+UR15+0x800], R76 ;  /* 0x0008004c1b007988 */ /* 0x000fe8000800040f */
[----:B------:R-:W-:Y:S04]  /*3b60*/  STS.U16 [R27+UR15+0xa00], R80 ;  /* 0x000a00501b007988 */ /* 0x000fe8000800040f */
[----:B------:R-:W-:Y:S04]  /*3b70*/  STS.U16 [R27+UR15+0xc00], R82 ;  /* 0x000c00521b007988 */ /* 0x000fe8000800040f */
[----:B------:R0:W-:Y:S04]  /*3b80*/  STS.U16 [R27+UR15+0xe00], R84 ;  /* 0x000e00541b007988 */ /* 0x0001e8000800040f */
[----:B------:R-:W-:Y:S04]  /*3b90*/  STS.U16 [R33+UR15+0x100], R6 ;  /* 0x0001000621007988 */ /* 0x000fe8000800040f */
[----:B------:R-:W-:Y:S04]  /*3ba0*/  STS.U16 [R33+UR15+0x300], R10 ;  /* 0x0003000a21007988 */ /* 0x000fe8000800040f */
[----:B------:R-:W-:Y:S04]  /*3bb0*/  STS.U16 [R33+UR15+0x500], R14 ;  /* 0x0005000e21007988 */ /* 0x000fe8000800040f */
[----:B------:R-:W-:Y:S04]  /*3bc0*/  STS.U16 [R33+UR15+0x700], R18 ;  /* 0x0007001221007988 */ /* 0x000fe8000800040f */
[----:B------:R1:W-:Y:S04]  /*3bd0*/  STS.U16 [R33+UR15+0x900], R78 ;  /* 0x0009004e21007988 */ /* 0x0003e8000800040f */
[----:B------:R2:W-:Y:S04]  /*3be0*/  STS.U16 [R33+UR15+0xb00], R88 ;  /* 0x000b005821007988 */ /* 0x0005e8000800040f */
[----:B------:R-:W-:Y:S04]  /*3bf0*/  STS.U16 [R33+UR15+0xd00], R90 ;  /* 0x000d005a21007988 */ /* 0x000fe8000800040f */
[----:B------:R3:W-:Y:S01]  /*3c00*/  STS.U16 [R33+UR15+0xf00], R92 ;  /* 0x000f005c21007988 */ /* 0x0007e2000800040f */
[----:B------:R4:W-:Y:S06]  /*3c10*/  MEMBAR.ALL.CTA ;  /* 0x0000000000007992 */ /* 0x0009ec0000008000 */
[----:B----4-:R-:W4:Y:S02]  /*3c20*/  FENCE.VIEW.ASYNC.S ;  /* 0x00000000000073c6 */ /* 0x010f240000000000 */
[----:B----4-:R-:W-:Y:S01]  /*3c30*/  BAR.SYNC.DEFER_BLOCKING 0x0 ;  /* 0x0000000000007b1d */ /* 0x010fe20000010000 */
[----:B0-----:R-:W-:-:S02]  /*3c40*/  IMAD R84, R28, 0x11, RZ ;  /* 0x000000111c547824 */ /* 0x001fc400078e02ff */
[C---:B------:R-:W-:Y:S02]  /*3c50*/  IMAD R82, R28.reuse, 0x13, RZ ;  /* 0x000000131c527824 */ /* 0x040fe400078e02ff */
[C---:B------:R-:W-:Y:S02]  /*3c60*/  IMAD R80, R28.reuse, 0x15, RZ ;  /* 0x000000151c507824 */ /* 0x040fe400078e02ff */
[C---:B-1----:R-:W-:Y:S02]  /*3c70*/  IMAD R78, R28.reuse, 0x17, RZ ;  /* 0x000000171c4e7824 */ /* 0x042fe400078e02ff */
[C---:B------:R-:W-:Y:S01]  /*3c80*/  IMAD R76, R28.reuse, 0x19, RZ ;  /* 0x000000191c4c7824 */ /* 0x040fe200078e02ff */
[C---:B--2---:R-:W-:Y:S01]  /*3c90*/  SHF.L.U64.HI R88, R28.reuse, 0x1, R5 ;  /* 0x000000011c587819 */ /* 0x044fe20000010205 */
[----:B------:R-:W-:Y:S01]  /*3ca0*/  IMAD R28, R28, 0x1f, RZ ;  /* 0x0000001f1c1c7824 */ /* 0x000fe200078e02ff */
[----:B------:R-:W-:Y:S02]  /*3cb0*/  SHF.R.S32.HI R5, RZ, 0x1f, R32 ;  /* 0x0000001fff057819 */ /* 0x000fe40000011420 */
[----:B------:R-:W-:Y:S01]  /*3cc0*/  SHF.R.S32.HI R4, RZ, 0x1f, R21 ;  /* 0x0000001fff047819 */ /* 0x000fe20000011415 */
[----:B------:R-:W-:-:S00]  /*3cd0*/  MEMBAR.ALL.CTA ;  /* 0x0000000000007992 */ /* 0x000fc00000008000 */
[----:B------:R-:W-:Y:S06]  /*3ce0*/  MEMBAR.ALL.GPU ;  /* 0x0000000000007992 */ /* 0x000fec000000a000 */
[----:B------:R-:W-:-:S00]  /*3cf0*/  ERRBAR ;  /* 0x00000000000079ab */ /* 0x000fc00000000000 */
[----:B------:R-:W-:Y:S08]  /*3d00*/  CGAERRBAR ;  /* 0x00000000000075ab */ /* 0x000ff00000000000 */
[----:B------:R-:W-:Y:S01]  /*3d10*/  UCGABAR_ARV ;  /* 0x00000000000079c7 */ /* 0x000fe20008000000 */
[----:B---3--:R-:W-:Y:S02]  /*3d20*/  SHF.R.S32.HI R92, RZ, 0x1f, R25 ;  /* 0x0000001fff5c7819 */ /* 0x008fe40000011419 */
[----:B------:R-:W-:-:S03]  /*3d30*/  SHF.R.S32.HI R6, RZ, 0x1f, R23 ;  /* 0x0000001fff067819 */ /* 0x000fc60000011417 */
[----:B------:R-:W-:Y:S01]  /*3d40*/  UCGABAR_WAIT ;  /* 0x0000000000007dc7 */ /* 0x000fe20008000000 */
[----:B------:R-:W-:Y:S01]  /*3d50*/  CCTL.IVALL ;  /* 0x00000000ff00798f */ /* 0x000fe20002000000 */
        /* <DEDUP_REMOVED lines=11> */
[----:B------:R-:W-:Y:S06]  /*3e10*/  @P1 BRA `(.L_x_13) ;  /* 0x0000000000441947 */ /* 0x000fec0003800000 */
[----:B------:R-:W-:Y:S01]  /*3e20*/  USHF.R.U32.HI UR4, URZ, 0x4, UR15 ;  /* 0x00000004ff047899 */ /* 0x000fe2000801160f */
[----:B------:R-:W-:Y:S01]  /*3e30*/  UMOV UR6, 0xfffffffe ;  /* 0xfffffffe00067882 */ /* 0x000fe20000000000 */
[----:B------:R-:W-:Y:S02]  /*3e40*/  UMOV UR7, 0x7fffbfdf ;  /* 0x7fffbfdf00077882 */ /* 0x000fe40000000000 */
[----:B------:R-:W-:Y:S01]  /*3e50*/  USGXT.U32 UR4, UR4, 0xe ;  /* 0x0000000e0404789a */ /* 0x000fe20008000000 */
[----:B------:R-:W-:Y:S01]  /*3e60*/  UMOV UR5, URZ ;  /* 0x000000ff00057c82 */ /* 0x000fe20008000000 */
[----:B------:R-:W-:Y:S02]  /*3e70*/  UIADD3 UR9, UPT, UPT, UR18, 0x88, URZ ;  /* 0x0000008812097890 */ /* 0x000fe4000fffe0ff */
[----:B------:R-:W-:Y:S01]  /*3e80*/  UIADD3.64 UR6, UPT, UPT, UR4, -UR6, URZ ;  /* 0x8000000604067297 */ /* 0x000fe2000fffe0ff */
[----:B------:R-:W-:Y:S01]  /*3e90*/  UMOV UR20, 0x0 ;  /* 0x0000000000147882 */ /* 0x000fe20000000000 */
[----:B------:R-:W-:Y:S01]  /*3ea0*/  UMOV UR21, 0x10200490 ;  /* 0x1020049000157882 */ /* 0x000fe20000000000 */
[----:B------:R-:W-:Y:S01]  /*3eb0*/  UMOV UR5, 0x80004020 ;  /* 0x8000402000057882 */ /* 0x000fe20000000000 */
[----:B------:R-:W-:Y:S01]  /*3ec0*/  UMOV UR22, 0x0 ;  /* 0x0000000000167882 */ /* 0x000fe20000000000 */
[----:B------:R-:W-:Y:S01]  /*3ed0*/  UMOV UR23, 0x10200490 ;  /* 0x1020049000177882 */ /* 0x000fe20000000000 */
[----:B------:R-:W-:Y:S01]  /*3ee0*/  UMOV UR13, 0x3 ;  /* 0x00000003000d7882 */ /* 0x000fe20000000000 */
[----:B------:R0:W-:Y:S02]  /*3ef0*/  UTCHMMA.2CTA tmem[UR19], gdesc[UR4], tmem[UR18], tmem[UR20], idesc[UR21], !UPT ;  /* 0x00ff1404130079ea */ /* 0x0001e4000fa00012 */
[----:B------:R0:W-:Y:S01]  /*3f00*/  UTCHMMA.2CTA tmem[UR9], gdesc[UR6], tmem[UR18], tmem[UR22], idesc[UR23], UPT ;  /* 0x00ff1606090079ea */ /* 0x0001e2000ba00012 */
[----:B------:R0:W-:Y:S01]  /*3f10*/  UTCBAR.2CTA.MULTICAST [UR8], URZ, UR13 ;  /* 0x000000ff080073e9 */ /* 0x0001e2000820080d */
[----:B------:R-:W-:Y:S01]  /*3f20*/  NOP ;  /* 0x0000000000007918 */ /* 0x000fe20000000000 */
.L_x_13:
[----:B------:R-:W-:Y:S01]  /*3f30*/  SHF.R.S32.HI R110, RZ, 0x1f, R29 ;  /* 0x0000001fff6e7819 */ /* 0x000fe2000001141d */
[----:B0-----:R-:W-:Y:S01]  /*3f40*/  UMOV UR4, URZ ;  /* 0x000000ff00047c82 */ /* 0x001fe20008000000 */
[----:B------:R-:W-:Y:S01]  /*3f50*/  SHF.R.S32.HI R113, RZ, 0x1f, R28 ;  /* 0x0000001fff717819 */ /* 0x000fe2000001141c */
[----:B------:R-:W-:Y:S06]  /*3f60*/  BRA.U !UP1, `(.L_x_14) ;  /* 0x0000001509247547 */ /* 0x000fec000b800000 */
[----:B------:R-:W-:Y:S01]  /*3f70*/  UIADD3 UR5, UPT, UPT, UR15, 0x1000, URZ ;  /* 0x000010000f057890 */ /* 0x000fe2000fffe0ff */
[----:B------:R-:W-:Y:S01]  /*3f80*/  SHF.L.U64.HI R89, R20, 0x1, R89 ;  /* 0x0000000114597819 */ /* 0x000fe20000010259 */
[----:B------:R-:W-:Y:S01]  /*3f90*/  UMOV UR8, 0xfffffffe ;  /* 0xfffffffe00087882 */ /* 0x000fe20000000000 */
[----:B------:R-:W-:Y:S01]  /*3fa0*/  SHF.L.U64.HI R90, R32, 0x1, R5 ;  /* 0x00000001205a7819 */ /* 0x000fe20000010205 */
[----:B------:R-:W-:Y:S01]  /*3fb0*/  USHF.R.U32.HI UR5, URZ, 0x4, UR5 ;  /* 0x00000004ff057899 */ /* 0x000fe20008011605 */
[----:B------:R-:W-:Y:S01]  /*3fc0*/  SHF.L.U64.HI R91, R21, 0x1, R4 ;  /* 0x00000001155b7819 */ /* 0x000fe20000010204 */
[----:B------:R-:W-:Y:S01]  /*3fd0*/  UMOV UR9, 0x7fffbfdf ;  /* 0x7fffbfdf00097882 */ /* 0x000fe20000000000 */
[----:B------:R-:W-:Y:S01]  /*3fe0*/  SHF.L.U64.HI R92, R25, 0x1, R92 ;  /* 0x00000001195c7819 */ /* 0x000fe2000001025c */
[----:B------:R-:W-:Y:S01]  /*3ff0*/  USGXT.U32 UR6, UR5, 0xe ;  /* 0x0000000e0506789a */ /* 0x000fe20008000000 */
[----:B------:R-:W-:Y:S01]  /*4000*/  SHF.L.U64.HI R93, R30, 0x1, R93 ;  /* 0x000000011e5d7819 */ /* 0x000fe2000001025d */
[----:B------:R-:W-:Y:S01]  /*4010*/  UMOV UR7, URZ ;  /* 0x000000ff00077c82 */ /* 0x000fe20008000000 */
[----:B------:R-:W-:Y:S01]  /*4020*/  SHF.L.U64.HI R94, R35, 0x1, R94 ;  /* 0x00000001235e7819 */ /* 0x000fe2000001025e */
[----:B------:R-:W-:Y:S01]  /*4030*/  UIADD3.64 UR8, UPT, UPT, UR6, -UR8, URZ ;  /* 0x8000000806087297 */ /* 0x000fe2000fffe0ff */
[----:B------:R-:W-:Y:S01]  /*4040*/  SHF.L.U64.HI R95, R23, 0x1, R6 ;  /* 0x00000001175f7819 */ /* 0x000fe20000010206 */
[----:B------:R-:W-:Y:S01]  /*4050*/  UMOV UR13, 0x1 ;  /* 0x00000001000d7882 */ /* 0x000fe20000000000 */
[----:B------:R-:W-:Y:S01]  /*4060*/  SHF.L.U64.HI R96, R22, 0x1, R7 ;  /* 0x0000000116607819 */ /* 0x000fe20000010207 */
[----:B------:R-:W-:Y:S01]  /*4070*/  UMOV UR5, URZ ;  /* 0x000000ff00057c82 */ /* 0x000fe20008000000 */
[----:B------:R-:W-:-:S02]  /*4080*/  SHF.L.U64.HI R97, R24, 0x1, R97 ;  /* 0x0000000118617819 */ /* 0x000fc40000010261 */
[----:B------:R-:W-:Y:S02]  /*4090*/  SHF.L.U64.HI R98, R26, 0x1, R9 ;  /* 0x000000011a627819 */ /* 0x000fe40000010209 */
[----:B------:R-:W-:Y:S02]  /*40a0*/  SHF.L.U64.HI R99, R31, 0x1, R8 ;  /* 0x000000011f637819 */ /* 0x000fe40000010208 */
[----:B------:R-:W-:Y:S02]  /*40b0*/  SHF.L.U64.HI R100, R36, 0x1, R11 ;  /* 0x0000000124647819 */ /* 0x000fe4000001020b */
[----:B------:R-:W-:Y:S02]  /*40c0*/  SHF.L.U64.HI R101, R34, 0x1, R101 ;  /* 0x0000000122657819 */ /* 0x000fe40000010265 */
[----:B------:R-:W-:Y:S02]  /*40d0*/  SHF.L.U64.HI R102, R86, 0x1, R13 ;  /* 0x0000000156667819 */ /* 0x000fe4000001020d */
        /* <DEDUP_REMOVED lines=15> */
[----:B------:R-:W-:-:S07]  /*41d0*/  SHF.L.U64.HI R133, R28, 0x1, R113 ;  /* 0x000000011c857819 */ /* 0x000fce0000010271 */
.L_x_17:
[-C--:B------:R-:W-:Y:S02]  /*41e0*/  LEA R4, P1, R20, R131.reuse, 0x1 ;  /* 0x0000008314047211 */ /* 0x080fe400078208ff */
[C---:B------:R-:W-:Y:S02]  /*41f0*/  ISETP.GT.AND P5, PT, R3.reuse, 0x2, PT ;  /* 0x000000020300780c */ /* 0x040fe40003fa4270 */
[----:B------:R-:W-:Y:S01]  /*4200*/  PRMT R14, RZ, 0x7610, R14 ;  /* 0x00007610ff0e7816 */ /* 0x000fe2000000000e */
[----:B------:R-:W-:Y:S01]  /*4210*/  IMAD.X R5, R132, 0x1, R89, P1 ;  /* 0x0000000184057824 */ /* 0x000fe200008e0659 */
[----:B------:R-:W-:Y:S02]  /*4220*/  LEA R6, P1, R32, R131, 0x1 ;  /* 0x0000008320067211 */ /* 0x000fe400078208ff */
[C---:B------:R-:W-:Y:S02]  /*4230*/  ISETP.GT.AND P4, PT, R3.reuse, 0x3, PT ;  /* 0x000000030300780c */ /* 0x040fe40003f84270 */
[C---:B------:R-:W-:Y:S01]  /*4240*/  ISETP.GT.AND P3, PT, R3.reuse, 0x4, PT ;  /* 0x000000040300780c */ /* 0x040fe20003f64270 */
[----:B------:R-:W-:Y:S01]  /*4250*/  IMAD.X R7, R132, 0x1, R90, P1 ;  /* 0x0000000184077824 */ /* 0x000fe200008e065a */
[----:B------:R-:W-:-:S02]  /*4260*/  ISETP.GT.AND P1, PT, R3, 0x5, PT ;  /* 0x000000050300780c */ /* 0x000fc40003f24270 */
[-C--:B------:R-:W-:Y:S01]  /*4270*/  LEA R10, P6, R25, R131.reuse, 0x1 ;  /* 0x00000083190a7211 */ /* 0x080fe200078c08ff */
[----:B------:R0:W2:Y:S01]  /*4280*/  @P5 LDG.E.U16 R14, desc[UR16][R4.64] ;  /* 0x00000010040e5981 */ /* 0x0000a2000c1e1500 */
[-C--:B------:R-:W-:Y:S02]  /*4290*/  LEA R8, P5, R21, R131.reuse, 0x1 ;  /* 0x0000008315087211 */ /* 0x080fe400078a08ff */
[----:B------:R-:W-:Y:S01]  /*42a0*/  PRMT R15, RZ, 0x7610, R15 ;  /* 0x00007610ff0f7816 */ /* 0x000fe2000000000f */
[C---:B------:R-:W-:Y:S01]  /*42b0*/  IMAD.X R11, R132.reuse, 0x1, R92, P6 ;  /* 0x00000001840b7824 */ /* 0x040fe200030e065c */
[----:B------:R-:W-:Y:S01]  /*42c0*/  PRMT R16, RZ, 0x7610, R16 ;  /* 0x00007610ff107816 */ /* 0x000fe20000000010 */
[----:B------:R-:W-:Y:S01]  /*42d0*/  IMAD.X R9, R132, 0x1, R91, P5 ;  /* 0x0000000184097824 */ /* 0x000fe200028e065b */
[----:B------:R-:W-:Y:S02]  /*42e0*/  PRMT R17, RZ, 0x7610, R17 ;  /* 0x00007610ff117816 */ /* 0x000fe40000000011 */
[----:B------:R1:W2:Y:S01]  /*42f0*/  @P4 LDG.E.U16 R15, desc[UR16][R6.64] ;  /* 0x00000010060f4981 */ /* 0x0002a2000c1e1500 */
[----:B0-----:R-:W-:-:S02]  /*4300*/  LEA R4, P5, R30, R131, 0x1 ;  /* 0x000000831e047211 */ /* 0x001fc400078a08ff */
[C---:B------:R-:W-:Y:S01]  /*4310*/  ISETP.GT.AND P4, PT, R3.reuse, 0x6, PT ;  /* 0x000000060300780c */ /* 0x040fe20003f84270 */
[----:B------:R0:W3:Y:S01]  /*4320*/  @P3 LDG.E.U16 R16, desc[UR16][R8.64] ;  /* 0x0000001008103981 */ /* 0x0000e2000c1e1500 */
[C---:B------:R-:W-:Y:S01]  /*4330*/  ISETP.GT.AND P3, PT, R3.reuse, 0x7, PT ;  /* 0x000000070300780c */ /* 0x040fe20003f64270 */
[----:B------:R-:W-:Y:S01]  /*4340*/  IMAD.X R5, R132, 0x1, R93, P5 ;  /* 0x0000000184057824 */ /* 0x000fe200028e065d */
[----:B------:R-:W-:Y:S01]  /*4350*/  PRMT R18, RZ, 0x7610, R18 ;  /* 0x00007610ff127816 */ /* 0x000fe20000000012 */
[----:B------:R4:W3:Y:S01]  /*4360*/  @P1 LDG.E.U16 R17, desc[UR16][R10.64] ;  /* 0x000000100a111981 */ /* 0x0008e2000c1e1500 */
[----:B------:R-:W-:Y:S02]  /*4370*/  ISETP.GT.AND P1, PT, R3, 0x8, PT ;  /* 0x000000080300780c */ /* 0x000fe40003f24270 */
[-C--:B-1----:R-:W-:Y:S02]  /*4380*/  LEA R6, P6, R35, R131.reuse, 0x1 ;  /* 0x0000008323067211 */ /* 0x082fe400078c08ff */
[----:B0-----:R-:W-:-:S02]  /*4390*/  LEA R8, P5, R23, R131, 0x1 ;  /* 0x0000008317087211 */ /* 0x001fc400078a08ff */
[----:B------:R-:W-:Y:S01]  /*43a0*/  PRMT R107, RZ, 0x7610, R107 ;  /* 0x00007610ff6b7816 */ /* 0x000fe2000000006b */
[C---:B------:R-:W-:Y:S01]  /*43b0*/  IMAD.X R7, R132.reuse, 0x1, R94, P6 ;  /* 0x0000000184077824 */ /* 0x040fe200030e065e */
[----:B------:R-:W-:Y:S01]  /*43c0*/  PRMT R19, RZ, 0x7610, R19 ;  /* 0x00007610ff137816 */ /* 0x000fe20000000013 */
[----:B------:R-:W-:Y:S01]  /*43d0*/  IMAD.X R9, R132, 0x1, R95, P5 ;  /* 0x0000000184097824 */ /* 0x000fe200028e065f */
[----:B----4-:R-:W-:Y:S01]  /*43e0*/  LEA R10, P6, R22, R131, 0x1 ;  /* 0x00000083160a7211 */ /* 0x010fe200078c08ff */
[----:B------:R0:W5:Y:S01]  /*43f0*/  @P4 LDG.E.U16 R18, desc[UR16][R4.64] ;  /* 0x0000001004124981 */ /* 0x000162000c1e1500 */
[----:B------:R-:W-:-:S03]  /*4400*/  ISETP.GT.AND P4, PT, R3, 0x9, PT ;  /* 0x000000090300780c */ /* 0x000fc60003f84270 */
[----:B------:R-:W5:Y:S01]  /*4410*/  @P1 LDG.E.U16 R107, desc[UR16][R8.64] ;  /* 0x00000010086b1981 */ /* 0x000f62000c1e1500 */
[C---:B------:R-:W-:Y:S01]  /*4420*/  ISETP.GT.AND P1, PT, R3.reuse, 0xb, PT ;  /* 0x0000000b0300780c */ /* 0x040fe20003f24270 */
[----:B------:R-:W-:Y:S02]  /*4430*/  IMAD.X R11, R132, 0x1, R96, P6 ;  /* 0x00000001840b7824 */ /* 0x000fe400030e0660 */
[----:B------:R1:W5:Y:S01]  /*4440*/  @P3 LDG.E.U16 R19, desc[UR16][R6.64] ;  /* 0x0000001006133981 */ /* 0x000362000c1e1500 */
[----:B------:R-:W-:Y:S02]  /*4450*/  ISETP.GT.AND P3, PT, R3, 0xa, PT ;  /* 0x0000000a0300780c */ /* 0x000fe40003f64270 */
[-C--:B0-----:R-:W-:Y:S02]  /*4460*/  LEA R4, P5, R24, R131.reuse, 0x1 ;  /* 0x0000008318047211 */ /* 0x081fe400078a08ff */
[----:B------:R-:W-:Y:S02]  /*4470*/  PRMT R110, RZ, 0x7610, R110 ;  /* 0x00007610ff6e7816 */ /* 0x000fe4000000006e */
[----:B-1----:R-:W-:Y:S01]  /*4480*/  LEA R6, P6, R26, R131, 0x1 ;  /* 0x000000831a067211 */ /* 0x002fe200078c08ff */
[----:B------:R-:W-:Y:S01]  /*4490*/  IMAD.X R5, R132, 0x1, R97, P5 ;  /* 0x0000000184057824 */ /* 0x000fe200028e0661 */
[----:B------:R-:W-:-:S03]  /*44a0*/  PRMT R109, RZ, 0x7610, R109 ;  /* 0x00007610ff6d7816 */ /* 0x000fc6000000006d */
[C---:B------:R-:W-:Y:S01]  /*44b0*/  IMAD.X R7, R132.reuse, 0x1, R98, P6 ;  /* 0x0000000184077824 */ /* 0x040fe200030e0662 */
[-C--:B------:R-:W-:Y:S02]  /*44c0*/  LEA R8, P5, R31, R131.reuse, 0x1 ;  /* 0x000000831f087211 */ /* 0x080fe400078a08ff */
[----:B------:R-:W-:Y:S01]  /*44d0*/  PRMT R108, RZ, 0x7610, R108 ;  /* 0x00007610ff6c7816 */ /* 0x000fe2000000006c */
[----:B------:R0:W5:Y:S04]  /*44e0*/  @P3 LDG.E.U16 R109, desc[UR16][R4.64] ;  /* 0x00000010046d3981 */ /* 0x000168000c1e1500 */
[----:B------:R-:W5:Y:S01]  /*44f0*/  @P1 LDG.E.U16 R110, desc[UR16][R6.64] ;  /* 0x00000010066e1981 */ /* 0x000f62000c1e1500 */
[C---:B------:R-:W-:Y:S01]  /*4500*/  ISETP.GT.AND P1, PT, R3.reuse, 0xe, PT ;  /* 0x0000000e0300780c */ /* 0x040fe20003f24270 */
[----:B------:R-:W-:Y:S01]  /*4510*/  IMAD.X R9, R132, 0x1, R99, P5 ;  /* 0x0000000184097824 */ /* 0x000fe200028e0663 */
[----:B------:R-:W-:Y:S01]  /*4520*/  ISETP.GT.AND P3, PT, R3, 0xd, PT ;  /* 0x0000000d0300780c */ /* 0x000fe20003f64270 */
[----:B------:R1:W5:Y:S01]  /*4530*/  @P4 LDG.E.U16 R108, desc[UR16][R10.64] ;  /* 0x000000100a6c4981 */ /* 0x000362000c1e1500 */
[----:B0-----:R-:W-:-:S02]  /*4540*/  LEA R4, P5, R34, R131, 0x1 ;  /* 0x0000008322047211 */ /* 0x001fc400078a08ff */
[----:B------:R-:W-:Y:S02]  /*4550*/  ISETP.GT.AND P4, PT, R3, 0xc, PT ;  /* 0x0000000c0300780c */ /* 0x000fe40003f84270 */
[----:B------:R-:W-:Y:S01]  /*4560*/  PRMT R113, RZ, 0x7610, R113 ;  /* 0x00007610ff717816 */ /* 0x000fe20000000071 */
[----:B------:R-:W-:Y:S01]  /*4570*/  IMAD.X R5, R132, 0x1, R101, P5 ;  /* 0x0000000184057824 */ /* 0x000fe200028e0665 */
[-C--:B-1----:R-:W-:Y:S02]  /*4580*/  LEA R10, P6, R36, R131.reuse, 0x1 ;  /* 0x00000083240a7211 */ /* 0x082fe400078c08ff */
[----:B------:R-:W-:Y:S02]  /*4590*/  PRMT R112, RZ, 0x7610, R112 ;  /* 0x00007610ff707816 */ /* 0x000fe40000000070 */
[----:B------:R-:W5:Y:S01]  /*45a0*/  @P1 LDG.E.U16 R113, desc[UR16][R4.64] ;  /* 0x0000001004711981 */ /* 0x000f62000c1e1500 */
[----:B------:R-:W-:Y:S01]  /*45b0*/  IMAD.X R11, R132, 0x1, R100, P6 ;  /* 0x00000001840b7824 */ /* 0x000fe200030e0664 */
[----:B------:R-:W-:-:S02]  /*45c0*/  LEA R6, P6, R86, R131, 0x1 ;  /* 0x0000008356067211 */ /* 0x000fc400078c08ff */
[----:B------:R-:W-:Y:S02]  /*45d0*/  PRMT R111, RZ, 0x7610, R111 ;  /* 0x00007610ff6f7816 */ /* 0x000fe4000000006f */
[C---:B------:R-:W-:Y:S01]  /*45e0*/  ISETP.GT.AND P1, PT, R3.reuse, 0x11, PT ;  /* 0x000000110300780c */ /* 0x040fe20003f24270 */
[----:B------:R0:W5:Y:S01]  /*45f0*/  @P3 LDG.E.U16 R112, desc[UR16][R10.64] ;  /* 0x000000100a703981 */ /* 0x000162000c1e1500 */
[----:B------:R-:W-:Y:S01]  /*4600*/  IMAD.X R7, R132, 0x1, R102, P6 ;  /* 0x0000000184077824 */ /* 0x000fe200030e0666 */
[----:B------:R-:W-:Y:S02]  /*4610*/  ISETP.GT.AND P3, PT, R3, 0x10, PT ;  /* 0x000000100300780c */ /* 0x000fe40003f64270 */
[----:B------:R1:W5:Y:S01]  /*4620*/  @P4 LDG.E.U16 R111, desc[UR16][R8.64] ;  /* 0x00000010086f4981 */ /* 0x000362000c1e1500 */
[----:B------:R-:W-:Y:S02]  /*4630*/  PRMT R116, RZ, 0x7610, R116 ;  /* 0x00007610ff747816 */ /* 0x000fe40000000074 */
[----:B0-----:R-:W-:-:S02]  /*4640*/  LEA R10, P6, R84, R131, 0x1 ;  /* 0x00000083540a7211 */ /* 0x001fc400078c08ff */
[----:B-1----:R-:W-:-:S03]  /*4650*/  LEA R8, P5, R85, R131, 0x1 ;  /* 0x0000008355087211 */ /* 0x002fc600078a08ff */
[C---:B------:R-:W-:Y:S01]  /*4660*/  IMAD.X R11, R132.reuse, 0x1, R104, P6 ;  /* 0x00000001840b7824 */ /* 0x040fe200030e0668 */
[----:B------:R-:W-:Y:S02]  /*4670*/  ISETP.GT.AND P4, PT, R3, 0xf, PT ;  /* 0x0000000f0300780c */ /* 0x000fe40003f84270 */
[----:B------:R-:W-:Y:S01]  /*4680*/  PRMT R115, RZ, 0x7610, R115 ;  /* 0x00007610ff737816 */ /* 0x000fe20000000073 */
[C---:B------:R-:W-:Y:S01]  /*4690*/  IMAD.X R9, R132.reuse, 0x1, R103, P5 ;  /* 0x0000000184097824 */ /* 0x040fe200028e0667 */
[----:B------:R-:W-:Y:S01]  /*46a0*/  LEA R4, P5, R83, R131, 0x1 ;  /* 0x0000008353047211 */ /* 0x000fe200078a08ff */
[----:B------:R-:W5:Y:S01]  /*46b0*/  @P1 LDG.E.U16 R116, desc[UR16][R10.64] ;  /* 0x000000100a741981 */ /* 0x000f62000c1e1500 */
[----:B------:R-:W-:Y:S02]  /*46c0*/  ISETP.GT.AND P1, PT, R3, 0x14, PT ;  /* 0x000000140300780c */ /* 0x000fe40003f24270 */
[----:B------:R-:W-:Y:S01]  /*46d0*/  PRMT R114, RZ, 0x7610, R114 ;  /* 0x00007610ff727816 */ /* 0x000fe20000000072 */
[----:B------:R0:W5:Y:S01]  /*46e0*/  @P3 LDG.E.U16 R115, desc[UR16][R8.64] ;  /* 0x0000001008733981 */ /* 0x000162000c1e1500 */
[----:B------:R-:W-:Y:S01]  /*46f0*/  IMAD.X R5, R132, 0x1, R159, P5 ;  /* 0x0000000184057824 */ /* 0x000fe200028e069f */
[----:B------:R-:W-:-:S02]  /*4700*/  PRMT R119, RZ, 0x7610, R119 ;  /* 0x00007610ff777816 */ /* 0x000fc40000000077 */
[----:B------:R-:W-:Y:S01]  /*4710*/  ISETP.GT.AND P3, PT, R3, 0x13, PT ;  /* 0x000000130300780c */ /* 0x000fe20003f64270 */
[----:B------:R1:W5:Y:S01]  /*4720*/  @P4 LDG.E.U16 R114, desc[UR16][R6.64] ;  /* 0x0000001006724981 */ /* 0x000362000c1e1500 */
[----:B0-----:R-:W-:Y:S02]  /*4730*/  LEA R8, P5, R81, R131, 0x1 ;  /* 0x0000008351087211 */ /* 0x001fe400078a08ff */
[----:B------:R-:W-:-:S03]  /*4740*/  ISETP.GT.AND P4, PT, R3, 0x12, PT ;  /* 0x000000120300780c */ /* 0x000fc60003f84270 */
[----:B------:R-:W-:Y:S01]  /*4750*/  IMAD.X R9, R132, 0x1, R155, P5 ;  /* 0x0000000184097824 */ /* 0x000fe200028e069b */
[-C--:B------:R-:W-:Y:S02]  /*4760*/  LEA R10, P5, R80, R131.reuse, 0x1 ;  /* 0x00000083500a7211 */ /* 0x080fe400078a08ff */
[----:B-1----:R-:W-:Y:S02]  /*4770*/  LEA R6, P6, R82, R131, 0x1 ;  /* 0x0000008352067211 */ /* 0x002fe400078c08ff */
[----:B------:R-:W5:Y:S01]  /*4780*/  @P1 LDG.E.U16 R119, desc[UR16][R8.64] ;  /* 0x0000001008771981 */ /* 0x000f62000c1e1500 */
[----:B------:R-:W-:Y:S01]  /*4790*/  ISETP.GT.AND P1, PT, R3, 0x17, PT ;  /* 0x000000170300780c */ /* 0x000fe20003f24270 */
[C---:B------:R-:W-:Y:S01]  /*47a0*/  IMAD.X R11, R132.reuse, 0x1, R153, P5 ;  /* 0x00000001840b7824 */ /* 0x040fe200028e0699 */
[----:B------:R-:W-:Y:S01]  /*47b0*/  PRMT R117, RZ, 0x7610, R117 ;  /* 0x00007610ff757816 */ /* 0x000fe20000000075 */
[----:B------:R-:W-:Y:S01]  /*47c0*/  IMAD.X R7, R132, 0x1, R157, P6 ;  /* 0x0000000184077824 */ /* 0x000fe200030e069d */
[----:B------:R-:W-:-:S02]  /*47d0*/  PRMT R118, RZ, 0x7610, R118 ;  /* 0x00007610ff767816 */ /* 0x000fc40000000076 */
[----:B------:R-:W-:Y:S02]  /*47e0*/  LEA R12, P5, R78, R131, 0x1 ;  /* 0x000000834e0c7211 */ /* 0x000fe400078a08ff */
[----:B------:R-:W-:Y:S01]  /*47f0*/  PRMT R122, RZ, 0x7610, R122 ;  /* 0x00007610ff7a7816 */ /* 0x000fe2000000007a */
[----:B------:R0:W5:Y:S01]  /*4800*/  @P4 LDG.E.U16 R117, desc[UR16][R4.64] ;  /* 0x0000001004754981 */ /* 0x000162000c1e1500 */
[C---:B------:R-:W-:Y:S01]  /*4810*/  ISETP.GT.AND P4, PT, R3.reuse, 0x15, PT ;  /* 0x000000150300780c */ /* 0x040fe20003f84270 */
[----:B------:R-:W-:Y:S02]  /*4820*/  IMAD.X R13, R132, 0x1, R149, P5 ;  /* 0x00000001840d7824 */ /* 0x000fe400028e0695 */
[----:B------:R1:W5:Y:S01]  /*4830*/  @P3 LDG.E.U16 R118, desc[UR16][R6.64] ;  /* 0x0000001006763981 */ /* 0x000362000c1e1500 */
[----:B------:R-:W-:-:S03]  /*4840*/  ISETP.GT.AND P3, PT, R3, 0x16, PT ;  /* 0x000000160300780c */ /* 0x000fc60003f64270 */
[----:B------:R-:W5:Y:S01]  /*4850*/  @P1 LDG.E.U16 R122, desc[UR16][R12.64] ;  /* 0x000000100c7a1981 */ /* 0x000f62000c1e1500 */
[-C--:B0-----:R-:W-:Y:S02]  /*4860*/  LEA R4, P6, R79, R131.reuse, 0x1 ;  /* 0x000000834f047211 */ /* 0x081fe400078c08ff */
[----:B------:R-:W-:Y:S02]  /*4870*/  ISETP.GT.AND P1, PT, R3, 0x19, PT ;  /* 0x000000190300780c */ /* 0x000fe40003f24270 */
[----:B------:R-:W-:Y:S01]  /*4880*/  PRMT R120, RZ, 0x7610, R120 ;  /* 0x00007610ff787816 */ /* 0x000fe20000000078 */
[----:B------:R-:W-:Y:S01]  /*4890*/  IMAD.X R5, R132, 0x1, R151, P6 ;  /* 0x0000000184057824 */ /* 0x000fe200030e0697 */
[----:B------:R-:W-:Y:S02]  /*48a0*/  PRMT R121, RZ, 0x7610, R121 ;  /* 0x00007610ff797816 */ /* 0x000fe40000000079 */
[-C--:B------:R-:W-:Y:S02]  /*48b0*/  LEA R8, P5, R76, R131.reuse, 0x1 ;  /* 0x000000834c087211 */ /* 0x080fe400078a08ff */
[----:B-1----:R-:W-:Y:S01]  /*48c0*/  LEA R6, P6, R77, R131, 0x1 ;  /* 0x000000834d067211 */ /* 0x002fe200078c08ff */
[----:B------:R0:W5:Y:S01]  /*48d0*/  @P4 LDG.E.U16 R120, desc[UR16][R10.64] ;  /* 0x000000100a784981 */ /* 0x000162000c1e1500 */
[----:B------:R-:W-:Y:S01]  /*48e0*/  PRMT R124, RZ, 0x7610, R124 ;  /* 0x00007610ff7c7816 */ /* 0x000fe2000000007c */
[C---:B------:R-:W-:Y:S01]  /*48f0*/  IMAD.X R9, R132.reuse, 0x1, R145, P5 ;  /* 0x0000000184097824 */ /* 0x040fe200028e0691 */
[C---:B------:R-:W-:Y:S01]  /*4900*/  ISETP.GT.AND P4, PT, R3.reuse, 0x1a, PT ;  /* 0x0000001a0300780c */ /* 0x040fe20003f84270 */
[----:B------:R1:W5:Y:S01]  /*4910*/  @P3 LDG.E.U16 R121, desc[UR16][R4.64] ;  /* 0x0000001004793981 */ /* 0x000362000c1e1500 */
[----:B------:R-:W-:Y:S01]  /*4920*/  ISETP.GT.AND P3, PT, R3, 0x18, PT ;  /* 0x000000180300780c */ /* 0x000fe20003f64270 */
[----:B------:R-:W-:-:S02]  /*4930*/  IMAD.X R7, R132, 0x1, R147, P6 ;  /* 0x0000000184077824 */ /* 0x000fc400030e0693 */
[----:B------:R-:W5:Y:S01]  /*4940*/  @P1 LDG.E.U16 R124, desc[UR16][R8.64] ;  /* 0x00000010087c1981 */ /* 0x000f62000c1e1500 */
[-C--:B0-----:R-:W-:Y:S02]  /*4950*/  LEA R10, P6, R43, R131.reuse, 0x1 ;  /* 0x000000832b0a7211 */ /* 0x081fe400078c08ff */
[----:B------:R-:W-:Y:S02]  /*4960*/  PRMT R123, RZ, 0x7610, R123 ;  /* 0x00007610ff7b7816 */ /* 0x000fe4000000007b */
[-C--:B-1----:R-:W-:Y:S01]  /*4970*/  LEA R4, P1, R41, R131.reuse, 0x1 ;  /* 0x0000008329047211 */ /* 0x082fe200078208ff */
[C---:B------:R-:W-:Y:S01]  /*4980*/  IMAD.X R11, R132.reuse, 0x1, R143, P6 ;  /* 0x00000001840b7824 */ /* 0x040fe200030e068f */
[----:B------:R-:W-:Y:S02]  /*4990*/  PRMT R125, RZ, 0x7610, R125 ;  /* 0x00007610ff7d7816 */ /* 0x000fe4000000007d */
[C---:B------:R-:W-:Y:S01]  /*49a0*/  ISETP.GT.AND P5, PT, R3.reuse, 0x1b, PT ;  /* 0x0000001b0300780c */ /* 0x040fe20003fa4270 */
[----:B------:R-:W-:Y:S01]  /*49b0*/  IMAD.X R5, R132, 0x1, R141, P1 ;  /* 0x0000000184057824 */ /* 0x000fe200008e068d */
[----:B------:R-:W-:Y:S01]  /*49c0*/  LEA R12, P6, R40, R131, 0x1 ;  /* 0x00000083280c7211 */ /* 0x000fe200078c08ff */
[----:B------:R0:W5:Y:S01]  /*49d0*/  @P3 LDG.E.U16 R123, desc[UR16][R6.64] ;  /* 0x00000010067b3981 */ /* 0x000162000c1e1500 */
[----:B------:R-:W-:-:S02]  /*49e0*/  ISETP.GT.AND P1, PT, R3, RZ, PT ;  /* 0x000000ff0300720c */ /* 0x000fc40003f24270 */
[C---:B------:R-:W-:Y:S01]  /*49f0*/  ISETP.GT.AND P3, PT, R3.reuse, 0x1d, PT ;  /* 0x0000001d0300780c */ /* 0x040fe20003f64270 */
[----:B------:R-:W5:Y:S01]  /*4a00*/  @P4 LDG.E.U16 R125, desc[UR16][R10.64] ;  /* 0x000000100a7d4981 */ /* 0x000f62000c1e1500 */
[----:B------:R-:W-:Y:S01]  /*4a10*/  ISETP.GT.AND P4, PT, R3, 0x1c, PT ;  /* 0x0000001c0300780c */ /* 0x000fe20003f84270 */
[----:B------:R-:W-:Y:S01]  /*4a20*/  IMAD.X R13, R132, 0x1, R139, P6 ;  /* 0x00000001840d7824 */ /* 0x000fe200030e068b */
[----:B------:R-:W-:Y:S02]  /*4a30*/  PRMT R126, RZ, 0x7610, R126 ;  /* 0x00007610ff7e7816 */ /* 0x000fe4000000007e */
[-C--:B0-----:R-:W-:Y:S02]  /*4a40*/  LEA R6, P6, R38, R131.reuse, 0x1 ;  /* 0x0000008326067211 */ /* 0x081fe400078c08ff */
[----:B------:R-:W-:Y:S02]  /*4a50*/  PRMT R127, RZ, 0x7610, R127 ;  /* 0x00007610ff7f7816 */ /* 0x000fe4000000007f */
[----:B------:R0:W5:Y:S01]  /*4a60*/  @P5 LDG.E.U16 R126, desc[UR16][R4.64] ;  /* 0x00000010047e5981 */ /* 0x000162000c1e1500 */
[----:B------:R-:W-:Y:S01]  /*4a70*/  PRMT R128, RZ, 0x7610, R128 ;  /* 0x00007610ff807816 */ /* 0x000fe20000000080 */
[----:B------:R-:W-:Y:S01]  /*4a80*/  IMAD.X R7, R132, 0x1, R137, P6 ;  /* 0x0000000184077824 */ /* 0x000fe200030e0689 */
[----:B------:R-:W-:-:S02]  /*4a90*/  LEA R8, P6, R29, R131, 0x1 ;  /* 0x000000831d087211 */ /* 0x000fc400078c08ff */
[----:B------:R-:W-:Y:S01]  /*4aa0*/  PRMT R105, RZ, 0x7610, R105 ;  /* 0x00007610ff697816 */ /* 0x000fe20000000069 */
[----:B------:R-:W5:Y:S01]  /*4ab0*/  @P4 LDG.E.U16 R127, desc[UR16][R12.64] ;  /* 0x000000100c7f4981 */ /* 0x000f62000c1e1500 */
[----:B0-----:R-:W-:-:S03]  /*4ac0*/  @P1 IMAD.MOV.U32 R4, RZ, RZ, R131 ;  /* 0x000000ffff041224 */ /* 0x001fc600078e0083 */
[----:B------:R0:W5:Y:S01]  /*4ad0*/  @P3 LDG.E.U16 R128, desc[UR16][R6.64] ;  /* 0x0000001006803981 */ /* 0x000162000c1e1500 */
[----:B------:R-:W-:Y:S01]  /*4ae0*/  @P1 IMAD.MOV.U32 R5, RZ, RZ, R132 ;  /* 0x000000ffff051224 */ /* 0x000fe200078e0084 */
[C---:B------:R-:W-:Y:S01]  /*4af0*/  ISETP.GT.AND P3, PT, R3.reuse, 0x1e, PT ;  /* 0x0000001e0300780c */ /* 0x040fe20003f64270 */
[----:B------:R-:W-:Y:S01]  /*4b00*/  IMAD.X R9, R132, 0x1, R135, P6 ;  /* 0x0000000184097824 */ /* 0x000fe200030e0687 */
[C---:B------:R-:W-:Y:S02]  /*4b10*/  ISETP.GT.AND P4, PT, R3.reuse, 0x1f, PT ;  /* 0x0000001f0300780c */ /* 0x040fe40003f84270 */
[----:B------:R-:W-:Y:S01]  /*4b20*/  ISETP.GT.AND P6, PT, R3, 0x1, PT ;  /* 0x000000010300780c */ /* 0x000fe20003fc4270 */
[----:B------:R1:W5:Y:S01]  /*4b30*/  @P1 LDG.E.U16 R105, desc[UR16][R4.64] ;  /* 0x0000001004691981 */ /* 0x000362000c1e1500 */
[-C--:B------:R-:W-:Y:S02]  /*4b40*/  LEA R10, P5, R28, R131.reuse, 0x1 ;  /* 0x000000831c0a7211 */ /* 0x080fe400078a08ff */
[----:B0-----:R-:W-:Y:S01]  /*4b50*/  IADD3 R6, P1, PT, R20, R131, RZ ;  /* 0x0000008314067210 */ /* 0x001fe20007f3e0ff */
[----:B------:R-:W-:Y:S01]  /*4b60*/  USHF.L.U32 UR4, UR4, 0x1f, URZ ;  /* 0x0000001f04047899 */ /* 0x000fe200080006ff */
[----:B------:R-:W-:Y:S01]  /*4b70*/  PRMT R129, RZ, 0x7610, R129 ;  /* 0x00007610ff817816 */ /* 0x000fe20000000081 */
[C---:B------:R-:W-:Y:S01]  /*4b80*/  IMAD.X R11, R132.reuse, 0x1, R133, P5 ;  /* 0x00000001840b7824 */ /* 0x040fe200028e0685 */
[----:B------:R-:W-:Y:S01]  /*4b90*/  PRMT R106, RZ, 0x7610, R106 ;  /* 0x00007610ff6a7816 */ /* 0x000fe2000000006a */
[----:B------:R-:W-:Y:S01]  /*4ba0*/  IMAD.X R7, R132, 0x1, R88, P1 ;  /* 0x0000000184077824 */ /* 0x000fe200008e0658 */
[----:B------:R-:W-:Y:S01]  /*4bb0*/  PRMT R130, RZ, 0x7610, R130 ;  /* 0x00007610ff827816 */ /* 0x000fe20000000082 */
[----:B-1----:R-:W-:Y:S01]  /*4bc0*/  IMAD.U32 R4, RZ, RZ, UR4 ;  /* 0x00000004ff047e24 */ /* 0x002fe2000f8e00ff */
[----:B------:R-:W5:Y:S04]  /*4bd0*/  @P3 LDG.E.U16 R129, desc[UR16][R8.64] ;  /* 0x0000001008813981 */ /* 0x000f68000c1e1500 */
[----:B------:R-:W5:Y:S04]  /*4be0*/  @P4 LDG.E.U16 R130, desc[UR16][R10.64] ;  /* 0x000000100a824981 */ /* 0x000f68000c1e1500 */
[----:B------:R3:W5:Y:S01]  /*4bf0*/  @P6 LDG.E.U16 R106, desc[UR16][R6.64] ;  /* 0x00000010066a6981 */ /* 0x000762000c1e1500 */
[----:B------:R-:W0:Y:S01]  /*4c00*/  SYNCS.PHASECHK.TRANS64.TRYWAIT P1, [UR11], R4 ;  /* 0x00000004ff0075a7 */ /* 0x000e22000802110b */
[----:B--2---:R-:W-:-:S02]  /*4c10*/  PRMT R5, R14, 0x5410, R15 ;  /* 0x000054100e057816 */ /* 0x004fc4000000000f */
[----:B---3--:R-:W-:Y:S01]  /*4c20*/  PRMT R6, R16, 0x5410, R17 ;  /* 0x0000541010067816 */ /* 0x008fe20000000011 */
[----:B0-----:R-:W-:Y:S06]  /*4c30*/  @!P1 BRA `(.L_x_15) ;  /* 0x0000004800d49947 */ /* 0x001fec0003800000 */
.L_x_25:
[----:B-----5:R-:W-:Y:S01]  /*4c40*/  PRMT R7, R18, 0x5410, R19 ;  /* 0x0000541012077816 */ /* 0x020fe20000000013 */
[----:B------:R-:W-:Y:S01]  /*4c50*/  IMAD.WIDE R74, R87, 0x2, R74 ;  /* 0x00000002574a7825 */ /* 0x000fe200078e024a */
[----:B------:R-:W-:Y:S02]  /*4c60*/  PRMT R8, R107, 0x5410, R108 ;  /* 0x000054106b087816 */ /* 0x000fe4000000006c */
[----:B------:R-:W-:Y:S01]  /*4c70*/  PRMT R9, R109, 0x5410, R110 ;  /* 0x000054106d097816 */ /* 0x000fe2000000006e */
[----:B------:R-:W-:Y:S01]  /*4c80*/  IMAD.WIDE R70, R87, 0x2, R70 ;  /* 0x0000000257467825 */ /* 0x000fe200078e0246 */
[----:B------:R-:W-:Y:S02]  /*4c90*/  PRMT R10, R111, 0x5410, R112 ;  /* 0x000054106f0a7816 */ /* 0x000fe40000000070 */
[----:B------:R-:W-:Y:S01]  /*4ca0*/  PRMT R11, R113, 0x5410, R114 ;  /* 0x00005410710b7816 */ /* 0x000fe20000000072 */
[----:B------:R-:W-:Y:S01]  /*4cb0*/  IMAD.WIDE R66, R87, 0x2, R66 ;  /* 0x0000000257427825 */ /* 0x000fe200078e0242 */
[----:B------:R-:W-:-:S02]  /*4cc0*/  PRMT R12, R115, 0x5410, R116 ;  /* 0x00005410730c7816 */ /* 0x000fc40000000074 */
[----:B------:R-:W-:Y:S01]  /*4cd0*/  PRMT R13, R117, 0x5410, R118 ;  /* 0x00005410750d7816 */ /* 0x000fe20000000076 */
        /* <DEDUP_REMOVED lines=11> */
[----:B------:R-:W-:Y:S01]  /*4d90*/  ISETP.GE.AND P1, PT, R42, R3, PT ;  /* 0x000000032a00720c */ /* 0x000fe20003f26270 */
[C---:B------:R-:W-:Y:S01]  /*4da0*/  IMAD.WIDE R46, R87.reuse, 0x2, R46 ;  /* 0x00000002572e7825 */ /* 0x040fe200078e022e */
[----:B------:R0:W-:Y:S01]  /*4db0*/  STTM.x16 tmem[UR10+0x80], R4 ;  /* 0x00008004000079ed */ /* 0x0001e2000824000a */
[----:B------:R-:W1:Y:S02]  /*4dc0*/  FENCE.VIEW.ASYNC.T ;  /* 0x00000000000073c6 */ /* 0x000e640000000200 */
[----:B-1----:R-:W-:Y:S01]  /*4dd0*/  BAR.SYNC.DEFER_BLOCKING 0x0 ;  /* 0x0000000000007b1d */ /* 0x002fe20000010000 */
[----:B------:R-:W-:Y:S01]  /*4de0*/  PRMT R106, RZ, 0x7610, R106 ;  /* 0x00007610ff6a7816 */ /* 0x000fe2000000006a */
[----:B------:R-:W-:Y:S01]  /*4df0*/  IMAD.WIDE R72, R87, 0x2, R72 ;  /* 0x0000000257487825 */ /* 0x000fe200078e0248 */
[----:B------:R-:W-:-:S02]  /*4e00*/  PRMT R110, RZ, 0x7610, R110 ;  /* 0x00007610ff6e7816 */ /* 0x000fc4000000006e */
[----:B------:R-:W-:Y:S01]  /*4e10*/  PRMT R114, RZ, 0x7610, R114 ;  /* 0x00007610ff727816 */ /* 0x000fe20000000072 */
[C---:B------:R-:W-:Y:S01]  /*4e20*/  IMAD.WIDE R68, R87.reuse, 0x2, R68 ;  /* 0x0000000257447825 */ /* 0x040fe200078e0244 */
[----:B------:R-:W-:Y:S02]  /*4e30*/  PRMT R118, RZ, 0x7610, R118 ;  /* 0x00007610ff767816 */ /* 0x000fe40000000076 */
[----:B------:R-:W-:Y:S01]  /*4e40*/  PRMT R108, RZ, 0x7610, R108 ;  /* 0x00007610ff6c7816 */ /* 0x000fe2000000006c */
[C---:B------:R-:W-:Y:S01]  /*4e50*/  IMAD.WIDE R64, R87.reuse, 0x2, R64 ;  /* 0x0000000257407825 */ /* 0x040fe200078e0240 */
[----:B------:R-:W-:Y:S02]  /*4e60*/  PRMT R112, RZ, 0x7610, R112 ;  /* 0x00007610ff707816 */ /* 0x000fe40000000070 */
[----:B------:R-:W-:Y:S01]  /*4e70*/  PRMT R116, RZ, 0x7610, R116 ;  /* 0x00007610ff747816 */ /* 0x000fe20000000074 */
[----:B------:R-:W-:Y:S01]  /*4e80*/  IMAD.WIDE R60, R87, 0x2, R60 ;  /* 0x00000002573c7825 */ /* 0x000fe200078e023c */
[----:B------:R-:W-:-:S03]  /*4e90*/  PRMT R120, RZ, 0x7610, R120 ;  /* 0x00007610ff787816 */ /* 0x000fc60000000078 */
[----:B------:R-:W-:-:S04]  /*4ea0*/  IMAD.WIDE R56, R87, 0x2, R56 ;  /* 0x0000000257387825 */ /* 0x000fc800078e0238 */
[C---:B------:R-:W-:Y:S01]  /*4eb0*/  IMAD.WIDE R52, R87.reuse, 0x2, R52 ;  /* 0x0000000257347825 */ /* 0x040fe200078e0234 */
[----:B------:R-:W2:Y:S03]  /*4ec0*/  @!P1 LDG.E.U16 R106, desc[UR16][R62.64] ;  /* 0x000000103e6a9981 */ /* 0x000ea6000c1e1500 */
[C---:B------:R-:W-:Y:S01]  /*4ed0*/  IMAD.WIDE R48, R87.reuse, 0x2, R48 ;  /* 0x0000000257307825 */ /* 0x040fe200078e0230 */
[----:B------:R-:W3:Y:S03]  /*4ee0*/  @!P1 LDG.E.U16 R110, desc[UR16][R66.64] ;  /* 0x00000010426e9981 */ /* 0x000ee6000c1e1500 */
[----:B------:R-:W-:Y:S01]  /*4ef0*/  IMAD.WIDE R44, R87, 0x2, R44 ;  /* 0x00000002572c7825 */ /* 0x000fe200078e022c */
[----:B------:R-:W4:Y:S01]  /*4f00*/  @!P1 LDG.E.U16 R114, desc[UR16][R70.64] ;  /* 0x0000001046729981 */ /* 0x000f22000c1e1500 */
[----:B0-----:R-:W-:-:S03]  /*4f10*/  PRMT R4, RZ, 0x7610, R4 ;  /* 0x00007610ff047816 */ /* 0x001fc60000000004 */
[----:B------:R-:W4:Y:S01]  /*4f20*/  @!P1 LDG.E.U16 R118, desc[UR16][R74.64] ;  /* 0x000000104a769981 */ /* 0x000f22000c1e1500 */
[----:B------:R-:W-:Y:S02]  /*4f30*/  PRMT R8, RZ, 0x7610, R8 ;  /* 0x00007610ff087816 */ /* 0x000fe40000000008 */
[----:B------:R-:W-:Y:S01]  /*4f40*/  PRMT R12, RZ, 0x7610, R12 ;  /* 0x00007610ff0c7816 */ /* 0x000fe2000000000c */
[----:B------:R-:W4:Y:S01]  /*4f50*/  @!P1 LDG.E.U16 R108, desc[UR16][R64.64] ;  /* 0x00000010406c9981 */ /* 0x000f22000c1e1500 */
[----:B------:R-:W-:Y:S02]  /*4f60*/  PRMT R16, RZ, 0x7610, R16 ;  /* 0x00007610ff107816 */ /* 0x000fe40000000010 */
[----:B------:R-:W-:Y:S01]  /*4f70*/  PRMT R6, RZ, 0x7610, R6 ;  /* 0x00007610ff067816 */ /* 0x000fe20000000006 */
[----:B------:R-:W4:Y:S01]  /*4f80*/  @!P1 LDG.E.U16 R4, desc[UR16][R46.64] ;  /* 0x000000102e049981 */ /* 0x000f22000c1e1500 */
[----:B------:R-:W-:Y:S02]  /*4f90*/  PRMT R10, RZ, 0x7610, R10 ;  /* 0x00007610ff0a7816 */ /* 0x000fe4000000000a */
[----:B------:R-:W-:Y:S01]  /*4fa0*/  PRMT R14, RZ, 0x7610, R14 ;  /* 0x00007610ff0e7816 */ /* 0x000fe2000000000e */
[----:B------:R-:W4:Y:S01]  /*4fb0*/  @!P1 LDG.E.U16 R8, desc[UR16][R50.64] ;  /* 0x0000001032089981 */ /* 0x000f22000c1e1500 */
[----:B------:R-:W-:-:S03]  /*4fc0*/  PRMT R18, RZ, 0x7610, R18 ;  /* 0x00007610ff127816 */ /* 0x000fc60000000012 */
[----:B------:R-:W4:Y:S04]  /*4fd0*/  @!P1 LDG.E.U16 R12, desc[UR16][R54.64] ;  /* 0x00000010360c9981 */ /* 0x000f28000c1e1500 */
[----:B------:R-:W4:Y:S04]  /*4fe0*/  @!P1 LDG.E.U16 R16, desc[UR16][R58.64] ;  /* 0x000000103a109981 */ /* 0x000f28000c1e1500 */
[----:B------:R-:W4:Y:S04]  /*4ff0*/  @!P1 LDG.E.U16 R6, desc[UR16][R48.64] ;  /* 0x0000001030069981 */ /* 0x000f28000c1e1500 */
[----:B------:R-:W4:Y:S04]  /*5000*/  @!P1 LDG.E.U16 R10, desc[UR16][R52.64] ;  /* 0x00000010340a9981 */ /* 0x000f28000c1e1500 */
[----:B------:R-:W4:Y:S04]  /*5010*/  @!P1 LDG.E.U16 R14, desc[UR16][R56.64] ;  /* 0x00000010380e9981 */ /* 0x000f28000c1e1500 */
[----:B------:R-:W4:Y:S04]  /*5020*/  @!P1 LDG.E.U16 R18, desc[UR16][R60.64] ;  /* 0x000000103c129981 */ /* 0x000f28000c1e1500 */
[----:B------:R-:W4:Y:S04]  /*5030*/  @!P1 LDG.E.U16 R112, desc[UR16][R68.64] ;  /* 0x0000001044709981 */ /* 0x000f28000c1e1500 */
[----:B------:R-:W4:Y:S04]  /*5040*/  @!P1 LDG.E.U16 R116, desc[UR16][R72.64] ;  /* 0x0000001048749981 */ /* 0x000f28000c1e1500 */
[----:B------:R-:W4:Y:S01]  /*5050*/  @!P1 LDG.E.U16 R120, desc[UR16][R44.64] ;  /* 0x000000102c789981 */ /* 0x000f22000c1e1500 */
[----:B------:R-:W-:Y:S01]  /*5060*/  BAR.SYNC.DEFER_BLOCKING 0x0 ;  /* 0x0000000000007b1d */ /* 0x000fe20000010000 */
[----:B------:R-:W-:-:S04]  /*5070*/  ULEA UR11, UR13, UR15, 0x3 ;  /* 0x0000000f0d0b7291 */ /* 0x000fc8000f8e18ff */
[----:B------:R-:W-:Y:S01]  /*5080*/  UIADD3 UR11, UPT, UPT, UR11, 0x2000, URZ ;  /* 0x000020000b0b7890 */ /* 0x000fe2000fffe0ff */
[----:B--2---:R0:W-:Y:S04]  /*5090*/  STS.U16 [R27+UR15+0x1800], R106 ;  /* 0x0018006a1b007988 */ /* 0x0041e8000800040f */
[----:B---3--:R0:W-:Y:S04]  /*50a0*/  STS.U16 [R27+UR15+0x1a00], R110 ;  /* 0x001a006e1b007988 */ /* 0x0081e8000800040f */
[----:B----4-:R0:W-:Y:S04]  /*50b0*/  STS.U16 [R27+UR15+0x1c00], R114 ;  /* 0x001c00721b007988 */ /* 0x0101e8000800040f */
[----:B------:R0:W-:Y:S04]  /*50c0*/  STS.U16 [R27+UR15+0x1e00], R118 ;  /* 0x001e00761b007988 */ /* 0x0001e8000800040f */
        /* <DEDUP_REMOVED lines=11> */
[----:B------:R0:W-:Y:S01]  /*5180*/  STS.U16 [R33+UR15+0x1f00], R120 ;  /* 0x001f007821007988 */ /* 0x0001e2000800040f */
[----:B------:R1:W-:Y:S06]  /*5190*/  MEMBAR.ALL.CTA ;  /* 0x0000000000007992 */ /* 0x0003ec0000008000 */
[----:B-1----:R-:W1:Y:S02]  /*51a0*/  FENCE.VIEW.ASYNC.S ;  /* 0x00000000000073c6 */ /* 0x002e640000000000 */
[----:B-1----:R-:W-:Y:S06]  /*51b0*/  BAR.SYNC.DEFER_BLOCKING 0x0 ;  /* 0x0000000000007b1d */ /* 0x002fec0000010000 */
[----:B------:R-:W-:-:S00]  /*51c0*/  MEMBAR.ALL.CTA ;  /* 0x0000000000007992 */ /* 0x000fc00000008000 */
[----:B------:R-:W-:Y:S06]  /*51d0*/  MEMBAR.ALL.GPU ;  /* 0x0000000000007992 */ /* 0x000fec000000a000 */
[----:B------:R-:W-:-:S00]  /*51e0*/  ERRBAR ;  /* 0x00000000000079ab */ /* 0x000fc00000000000 */
[----:B------:R-:W-:Y:S08]  /*51f0*/  CGAERRBAR ;  /* 0x00000000000075ab */ /* 0x000ff00000000000 */
[----:B------:R-:W-:Y:S06]  /*5200*/  UCGABAR_ARV ;  /* 0x00000000000079c7 */ /* 0x000fec0008000000 */
[----:B------:R-:W-:Y:S01]  /*5210*/  UCGABAR_WAIT ;  /* 0x0000000000007dc7 */ /* 0x000fe20008000000 */
[----:B------:R-:W-:Y:S01]  /*5220*/  CCTL.IVALL ;  /* 0x00000000ff00798f */ /* 0x000fe20002000000 */
[----:B0-----:R-:W-:Y:S05]  /*5230*/  @P0 BRA `(.L_x_16) ;  /* 0x0000000000300947 */ /* 0x001fea0003800000 */
[----:B------:R-:W-:Y:S01]  /*5240*/  UIADD3 UR4, UPT, UPT, UR18, 0x88, URZ ;  /* 0x0000008812047890 */ /* 0x000fe2000fffe0ff */
[----:B------:R-:W-:Y:S01]  /*5250*/  UMOV UR20, UR6 ;  /* 0x0000000600147c82 */ /* 0x000fe20008000000 */
[----:B------:R-:W-:Y:S01]  /*5260*/  UMOV UR21, 0x80004020 ;  /* 0x8000402000157882 */ /* 0x000fe20000000000 */
[----:B------:R-:W-:Y:S01]  /*5270*/  UMOV UR22, 0x0 ;  /* 0x0000000000167882 */ /* 0x000fe20000000000 */
[----:B------:R-:W-:Y:S01]  /*5280*/  UMOV UR23, 0x10200490 ;  /* 0x1020049000177882 */ /* 0x000fe20000000000 */
[----:B------:R-:W-:Y:S01]  /*5290*/  UMOV UR24, 0x0 ;  /* 0x0000000000187882 */ /* 0x000fe20000000000 */
[----:B------:R-:W-:Y:S01]  /*52a0*/  UMOV UR25, 0x10200490 ;  /* 0x1020049000197882 */ /* 0x000fe20000000000 */
[----:B------:R-:W-:Y:S01]  /*52b0*/  UMOV UR14, 0x3 ;  /* 0x00000003000e7882 */ /* 0x000fe20000000000 */
[----:B------:R0:W-:Y:S01]  /*52c0*/  UTCHMMA.2CTA tmem[UR19], gdesc[UR20], tmem[UR18], tmem[UR22], idesc[UR23], UPT ;  /* 0x00ff1614130079ea */ /* 0x0001e2000ba00012 */
[----:B------:R0:W-:Y:S01]  /*52d0*/  UTCHMMA.2CTA tmem[UR4], gdesc[UR8], tmem[UR18], tmem[UR24], idesc[UR25], UPT ;  /* 0x00ff1808040079ea */ /* 0x0001e2000ba00012 */
[----:B------:R0:W-:Y:S01]  /*52e0*/  UTCBAR.2CTA.MULTICAST [UR11], URZ, UR14 ;  /* 0x000000ff0b0073e9 */ /* 0x0001e2000820080e */
[----:B------:R-:W-:Y:S01]  /*52f0*/  NOP ;  /* 0x0000000000007918 */ /* 0x000fe20000000000 */
.L_x_16:
[----:B------:R-:W-:Y:S01]  /*5300*/  UIADD3 UR13, UPT, UPT, UR13, 0x1, URZ ;  /* 0x000000010d0d7890 */ /* 0x000fe2000fffe0ff */
[----:B------:R-:W-:Y:S01]  /*5310*/  IMAD.MOV.U32 R4, RZ, RZ, R131 ;  /* 0x000000ffff047224 */ /* 0x000fe200078e0083 */
[----:B------:R-:W-:Y:S01]  /*5320*/  UIADD3 UR12, UPT, UPT, UR12, -0x1, URZ ;  /* 0xffffffff0c0c7890 */ /* 0x000fe2000fffe0ff */
[----:B------:R-:W-:Y:S01]  /*5330*/  IMAD.MOV.U32 R5, RZ, RZ, R132 ;  /* 0x000000ffff057224 */ /* 0x000fe200078e0084 */
[----:B------:R-:W-:Y:S01]  /*5340*/  UISETP.GT.AND UP1, UPT, UR13, 0x1, UPT ;  /* 0x000000010d00788c */ /* 0x000fe2000bf24270 */
[----:B------:R-:W-:Y:S02]  /*5350*/  VIADD R3, R3, 0xffffffe0 ;  /* 0xffffffe003037836 */ /* 0x000fe40000000000 */
[----:B------:R-:W-:Y:S01]  /*5360*/  IMAD.WIDE R4, R39, 0x2, R4 ;  /* 0x0000000227047825 */ /* 0x000fe200078e0204 */
[----:B0-----:R-:W-:Y:S02]  /*5370*/  USEL UR4, URZ, 0x1, !UP1 ;  /* 0x00000001ff047887 */ /* 0x001fe4000c800000 */
[----:B------:R-:W-:Y:S01]  /*5380*/  USEL UR13, UR13, URZ, !UP1 ;  /* 0x000000ff0d0d7287 */ /* 0x000fe2000c800000 */
[----:B------:R-:W-:Y:S01]  /*5390*/  IMAD.MOV.U32 R131, RZ, RZ, R4 ;  /* 0x000000ffff837224 */ /* 0x000fe200078e0004 */
[----:B------:R-:W-:Y:S01]  /*53a0*/  UISETP.NE.U32.AND UP1, UPT, UR12, URZ, UPT ;  /* 0x000000ff0c00728c */ /* 0x000fe2000bf25070 */
[----:B------:R-:W-:Y:S01]  /*53b0*/  IMAD.MOV.U32 R132, RZ, RZ, R5 ;  /* 0x000000ffff847224 */ /* 0x000fe200078e0005 */
[----:B------:R-:W-:-:S03]  /*53c0*/  ULOP3.LUT UR14, UR5, UR4, URZ, 0x3c, !UPT ;  /* 0x00000004050e7292 */ /* 0x000fc6000f8e3cff */
[----:B------:R-:W-:-:S04]  /*53d0*/  UMOV UR4, UR5 ;  /* 0x0000000500047c82 */ /* 0x000fc80008000000 */
[----:B------:R-:W-:Y:S01]  /*53e0*/  UMOV UR5, UR14 ;  /* 0x0000000e00057c82 */ /* 0x000fe20008000000 */
[----:B------:R-:W-:Y:S05]  /*53f0*/  BRA.U UP1, `(.L_x_17) ;  /* 0xffffffed01787547 */ /* 0x000fea000b83ffff */
.L_x_14:
[----:B------:R-:W0:Y:S01]  /*5400*/  LDCU UR5, c[0x0][0x3b8] ;  /* 0x00007700ff0577ac */ /* 0x000e220008000800 */
[----:B------:R-:W-:Y:S01]  /*5410*/  ISETP.GE.AND P0, PT, R37, 0x20, PT ;  /* 0x000000202500780c */ /* 0x000fe20003f06270 */
[----:B------:R-:W1:Y:S01]  /*5420*/  LDCU UR6, c[0x0][0x3b4] ;  /* 0x00007680ff0677ac */ /* 0x000e620008000800 */
[----:B------:R-:W2:Y:S01]  /*5430*/  LDCU.128 UR20, c[0x0][0x390] ;  /* 0x00007200ff1477ac */ /* 0x000ea20008000c00 */
[----:B0-----:R-:W-:-:S10]  /*5440*/  IMAD R132, R0, UR5, RZ ;  /* 0x0000000500847c24 */ /* 0x001fd4000f8e02ff */
[----:B------:R-:W-:Y:S05]  /*5450*/  @!P0 BRA `(.L_x_18) ;  /* 0x0000000000108947 */ /* 0x000fea0003800000 */
[----:B------:R-:W-:-:S06]  /*5460*/  USHF.L.U32 UR4, UR4, 0x1f, URZ ;  /* 0x0000001f04047899 */ /* 0x000fcc00080006ff */
[----:B------:R-:W-:-:S04]  /*5470*/  IMAD.U32 R3, RZ, RZ, UR4 ;  /* 0x00000004ff037e24 */ /* 0x000fc8000f8e00ff */
[----:B------:R-:W0:Y:S02]  /*5480*/  SYNCS.PHASECHK.TRANS64.TRYWAIT P0, [UR11], R3 ;  /* 0x00000003ff0075a7 */ /* 0x000e24000800110b */
[----:B0-----:R-:W-:Y:S05]  /*5490*/  @!P0 BRA `(.L_x_19) ;  /* 0x0000004000c88947 */ /* 0x001fea0003800000 */
.L_x_18:
[----:B------:R-:W-:Y:S01]  /*54a0*/  BAR.SYNC.DEFER_BLOCKING 0x0 ;  /* 0x0000000000007b1d */ /* 0x000fe20000010000 */
[----:B------:R-:W-:Y:S01]  /*54b0*/  VIADD R133, R132, UR5 ;  /* 0x0000000584857c36 */ /* 0x000fe20008000000 */
[----:B--2---:R-:W-:Y:S01]  /*54c0*/  ISETP.GE.AND P0, PT, R2, UR22, PT ;  /* 0x0000001602007c0c */ /* 0x004fe2000bf06270 */
[C---:B------:R-:W-:Y:S02]  /*54d0*/  VIADD R136, R0.reuse, 0x1 ;  /* 0x0000000100887836 */ /* 0x040fe40000000000 */
[----:B------:R-:W-:Y:S01]  /*54e0*/  VIADD R134, R133, UR5 ;  /* 0x0000000585867c36 */ /* 0x000fe20008000000 */
[----:B------:R-:W0:Y:S01]  /*54f0*/  LDCU UR4, c[0x0][0x39c] ;  /* 0x00007380ff0477ac */ /* 0x000e220008000800 */
[----:B------:R-:W-:Y:S01]  /*5500*/  VIADD R137, R0, 0x3 ;  /* 0x0000000300897836 */ /* 0x000fe20000000000 */
[----:B------:R-:W-:Y:S01]  /*5510*/  ISETP.LT.AND P3, PT, R136, UR23, !P0 ;  /* 0x0000001788007c0c */ /* 0x000fe2000c761270 */
[----:B------:R-:W-:Y:S01]  /*5520*/  VIADD R135, R134, UR5 ;  /* 0x0000000586877c36 */ /* 0x000fe20008000000 */
[----:B------:R-:W2:Y:S01]  /*5530*/  LDCU UR7, c[0x0][0x39c] ;  /* 0x00007380ff0777ac */ /* 0x000ea20008000800 */
[----:B------:R-:W-:Y:S01]  /*5540*/  VIADD R138, R0, 0x2 ;  /* 0x00000002008a7836 */ /* 0x000fe20000000000 */
[----:B------:R-:W-:Y:S01]  /*5550*/  ISETP.LT.AND P4, PT, R137, UR23, !P0 ;  /* 0x0000001789007c0c */ /* 0x000fe2000c781270 */
[----:B------:R-:W-:Y:S01]  /*5560*/  VIADD R136, R135, UR5 ;  /* 0x0000000587887c36 */ /* 0x000fe20008000000 */
[----:B------:R-:W3:Y:S01]  /*5570*/  LDCU UR8, c[0x0][0x39c] ;  /* 0x00007380ff0877ac */ /* 0x000ee20008000800 */
[----:B-1----:R-:W-:Y:S01]  /*5580*/  IMAD R3, R2, UR6, RZ ;  /* 0x0000000602037c24 */ /* 0x002fe2000f8e02ff */
[----:B------:R-:W-:Y:S01]  /*5590*/  ISETP.LT.AND P1, PT, R138, UR23, !P0 ;  /* 0x000000178a007c0c */ /* 0x000fe2000c721270 */
[----:B------:R-:W-:Y:S01]  /*55a0*/  VIADD R137, R136, UR5 ;  /* 0x0000000588897c36 */ /* 0x000fe20008000000 */
[----:B------:R-:W1:Y:S01]  /*55b0*/  LDCU UR6, c[0x0][0x39c] ;  /* 0x00007380ff0677ac */ /* 0x000e620008000800 */
[----:B------:R-:W-:Y:S01]  /*55c0*/  VIADD R170, R0, 0x4 ;  /* 0x0000000400aa7836 */ /* 0x000fe20000000000 */
[----:B------:R-:W-:Y:S01]  /*55d0*/  LEA R2, P5, R3, UR20, 0x1 ;  /* 0x0000001403027c11 */ /* 0x000fe2000f8a08ff */
[----:B------:R-:W-:-:S02]  /*55e0*/  VIADD R138, R137, UR5 ;  /* 0x00000005898a7c36 */ /* 0x000fc40008000000 */
[----:B------:R-:W-:Y:S01]  /*55f0*/  VIADD R169, R0, 0x5 ;  /* 0x0000000500a97836 */ /* 0x000fe20000000000 */
[----:B------:R-:W4:Y:S02]  /*5600*/  @!P2 SYNCS.CCTL.IV [UR15+0x2000] ;  /* 0x00200000ff00a9b1 */ /* 0x000f24000800000f */
[----:B----4-:R-:W-:Y:S01]  /*5610*/  BAR.SYNC.DEFER_BLOCKING 0x0 ;  /* 0x0000000000007b1d */ /* 0x010fe20000010000 */
[----:B------:R-:W-:Y:S02]  /*5620*/  LEA.HI.X.SX32 R3, R3, UR21, 0x1, P5 ;  /* 0x0000001503037c11 */ /* 0x000fe4000a8f0eff */
[CC--:B------:R-:W-:Y:S02]  /*5630*/  LEA R144, P5, R132.reuse, R2.reuse, 0x1 ;  /* 0x0000000284907211 */ /* 0x0c0fe400078a08ff */
[C---:B------:R-:W-:Y:S02]  /*5640*/  LEA R146, P6, R133.reuse, R2, 0x1 ;  /* 0x0000000285927211 */ /* 0x040fe400078c08ff */
[-C--:B------:R-:W-:Y:S01]  /*5650*/  LEA.HI.X.SX32 R145, R132, R3.reuse, 0x1, P5 ;  /* 0x0000000384917211 */ /* 0x080fe200028f0eff */
[----:B------:R-:W4:Y:S01]  /*5660*/  LDTM.x128 R4, tmem[UR10] ;  /* 0x0000000a000479ee */ /* 0x000f2200083c0000 */
[----:B------:R-:W-:-:S02]  /*5670*/  LEA.HI.X.SX32 R147, R133, R3, 0x1, P6 ;  /* 0x0000000385937211 */ /* 0x000fc400030f0eff */
[CC--:B------:R-:W-:Y:S02]  /*5680*/  LEA R148, P5, R134.reuse, R2.reuse, 0x1 ;  /* 0x0000000286947211 */ /* 0x0c0fe400078a08ff */
[CC--:B------:R-:W-:Y:S02]  /*5690*/  LEA R150, P6, R135.reuse, R2.reuse, 0x1 ;  /* 0x0000000287967211 */ /* 0x0c0fe400078c08ff */
[-C--:B------:R-:W-:Y:S02]  /*56a0*/  LEA.HI.X.SX32 R149, R134, R3.reuse, 0x1, P5 ;  /* 0x0000000386957211 */ /* 0x080fe400028f0eff */
[-C--:B------:R-:W-:Y:S02]  /*56b0*/  LEA R152, P5, R136, R2.reuse, 0x1 ;  /* 0x0000000288987211 */ /* 0x080fe400078a08ff */
[----:B------:R-:W-:Y:S02]  /*56c0*/  LEA.HI.X.SX32 R151, R135, R3, 0x1, P6 ;  /* 0x0000000387977211 */ /* 0x000fe400030f0eff */
[----:B------:R-:W-:-:S02]  /*56d0*/  LEA R156, P6, R138, R2, 0x1 ;  /* 0x000000028a9c7211 */ /* 0x000fc400078c08ff */
[-C--:B------:R-:W-:Y:S01]  /*56e0*/  LEA.HI.X.SX32 R153, R136, R3.reuse, 0x1, P5 ;  /* 0x0000000388997211 */ /* 0x080fe200028f0eff */
[----:B------:R-:W5:Y:S01]  /*56f0*/  @!P2 SYNCS.CCTL.IV [UR15+0x2008] ;  /* 0x00200800ff00a9b1 */ /* 0x000f62000800000f */
[C---:B------:R-:W-:Y:S01]  /*5700*/  LEA R154, P2, R137.reuse, R2, 0x1 ;  /* 0x00000002899a7211 */ /* 0x040fe200078408ff */
[----:B------:R-:W-:Y:S01]  /*5710*/  NOP ;  /* 0x0000000000007918 */ /* 0x000fe20000000000 */
[CC--:B------:R-:W-:Y:S02]  /*5720*/  LEA.HI.X.SX32 R157, R138.reuse, R3.reuse, 0x1, P6 ;  /* 0x000000038a9d7211 */ /* 0x0c0fe400030f0eff */
[----:B------:R-:W-:Y:S02]  /*5730*/  LEA.HI.X.SX32 R155, R137, R3, 0x1, P2 ;  /* 0x00000003899b7211 */ /* 0x000fe400010f0eff */
[----:B----4-:R-:W-:Y:S01]  /*5740*/  F2FP.BF16.F32.PACK_AB R168, R5, R4 ;  /* 0x0000000405a8723e */ /* 0x010fe200000010ff */
[----:B------:R-:W-:Y:S01]  /*5750*/  VIADD R4, R138, UR5 ;  /* 0x000000058a047c36 */ /* 0x000fe20008000000 */
[----:B------:R-:W-:Y:S01]  /*5760*/  F2FP.BF16.F32.PACK_AB R6, R7, R6 ;  /* 0x000000060706723e */ /* 0x000fe200000010ff */
[----:B------:R-:W-:Y:S01]  /*5770*/  VIADD R7, R0, 0x7 ;  /* 0x0000000700077836 */ /* 0x000fe20000000000 */
[----:B------:R-:W-:Y:S01]  /*5780*/  F2FP.BF16.F32.PACK_AB R8, R9, R8 ;  /* 0x000000080908723e */ /* 0x000fe200000010ff */
[C---:B------:R-:W-:Y:S01]  /*5790*/  VIADD R5, R4.reuse, UR5 ;  /* 0x0000000504057c36 */ /* 0x040fe20008000000 */
[----:B------:R-:W-:-:S02]  /*57a0*/  LEA R158, P2, R4, R2, 0x1 ;  /* 0x00000002049e7211 */ /* 0x000fc400078408ff */
[----:B------:R-:W-:Y:S01]  /*57b0*/  PRMT R9, R6, 0x7632, R9 ;  /* 0x0000763206097816 */ /* 0x000fe20000000009 */
[C---:B------:R-:W-:Y:S01]  /*57c0*/  VIADD R132, R5.reuse, UR5 ;  /* 0x0000000505847c36 */ /* 0x040fe20008000000 */
[CC--:B------:R-:W-:Y:S02]  /*57d0*/  LEA R160, P5, R5.reuse, R2.reuse, 0x1 ;  /* 0x0000000205a07211 */ /* 0x0c0fe400078a08ff */
[-C--:B------:R-:W-:Y:S01]  /*57e0*/  LEA.HI.X.SX32 R159, R4, R3.reuse, 0x1, P2 ;  /* 0x00000003049f7211 */ /* 0x080fe200010f0eff */
[C---:B------:R-:W-:Y:S01]  /*57f0*/  VIADD R133, R132.reuse, UR5 ;  /* 0x0000000584857c36 */ /* 0x040fe20008000000 */
[-C--:B------:R-:W-:Y:S02]  /*5800*/  LEA R162, P6, R132, R2.reuse, 0x1 ;  /* 0x0000000284a27211 */ /* 0x080fe400078c08ff */
[----:B------:R-:W-:Y:S01]  /*5810*/  LEA.HI.X.SX32 R161, R5, R3, 0x1, P5 ;  /* 0x0000000305a17211 */ /* 0x000fe200028f0eff */
[C---:B------:R-:W-:Y:S01]  /*5820*/  VIADD R134, R133.reuse, UR5 ;  /* 0x0000000585867c36 */ /* 0x040fe20008000000 */
[----:B------:R-:W-:-:S02]  /*5830*/  LEA R164, P2, R133, R2, 0x1 ;  /* 0x0000000285a47211 */ /* 0x000fc400078408ff */
[-C--:B------:R-:W-:Y:S01]  /*5840*/  LEA.HI.X.SX32 R163, R132, R3.reuse, 0x1, P6 ;  /* 0x0000000384a37211 */ /* 0x080fe200030f0eff */
[C---:B------:R-:W-:Y:S01]  /*5850*/  VIADD R135, R134.reuse, UR5 ;  /* 0x0000000586877c36 */ /* 0x040fe20008000000 */
[CC--:B------:R-:W-:Y:S02]  /*5860*/  LEA R140, P5, R134.reuse, R2.reuse, 0x1 ;  /* 0x00000002868c7211 */ /* 0x0c0fe400078a08ff */
[-C--:B------:R-:W-:Y:S01]  /*5870*/  LEA.HI.X.SX32 R165, R133, R3.reuse, 0x1, P2 ;  /* 0x0000000385a57211 */ /* 0x080fe200010f0eff */
[C---:B------:R-:W-:Y:S01]  /*5880*/  VIADD R4, R135.reuse, UR5 ;  /* 0x0000000587047c36 */ /* 0x040fe20008000000 */
[C---:B------:R-:W-:Y:S02]  /*5890*/  LEA R142, P6, R135.reuse, R2, 0x1 ;  /* 0x00000002878e7211 */ /* 0x040fe400078c08ff */
[-C--:B------:R-:W-:Y:S01]  /*58a0*/  LEA.HI.X.SX32 R141, R134, R3.reuse, 0x1, P5 ;  /* 0x00000003868d7211 */ /* 0x080fe200028f0eff */
[----:B------:R-:W-:Y:S01]  /*58b0*/  VIADD R5, R4, UR5 ;  /* 0x0000000504057c36 */ /* 0x000fe20008000000 */
[----:B------:R-:W-:-:S02]  /*58c0*/  LEA.HI.X.SX32 R143, R135, R3, 0x1, P6 ;  /* 0x00000003878f7211 */ /* 0x000fc400030f0eff */
[-C--:B------:R-:W-:Y:S01]  /*58d0*/  LEA R138, P5, R4, R2.reuse, 0x1 ;  /* 0x00000002048a7211 */ /* 0x080fe200078a08ff */
[C---:B------:R-:W-:Y:S01]  /*58e0*/  VIADD R133, R5.reuse, UR5 ;  /* 0x0000000505857c36 */ /* 0x040fe20008000000 */
[-C--:B------:R-:W-:Y:S02]  /*58f0*/  LEA R136, P6, R5, R2.reuse, 0x1 ;  /* 0x0000000205887211 */ /* 0x080fe400078c08ff */
[----:B------:R-:W-:Y:S01]  /*5900*/  ISETP.LT.AND P2, PT, R0, UR23, !P0 ;  /* 0x0000001700007c0c */ /* 0x000fe2000c741270 */
[----:B------:R-:W-:Y:S01]  /*5910*/  VIADD R166, R133, UR5 ;  /* 0x0000000585a67c36 */ /* 0x000fe20008000000 */
[-C--:B------:R-:W-:Y:S02]  /*5920*/  LEA.HI.X.SX32 R137, R5, R3.reuse, 0x1, P6 ;  /* 0x0000000305897211 */ /* 0x080fe400030f0eff */
[----:B------:R-:W-:Y:S01]  /*5930*/  LEA.HI.X.SX32 R139, R4, R3, 0x1, P5 ;  /* 0x00000003048b7211 */ /* 0x000fe200028f0eff */
[----:B------:R-:W-:Y:S01]  /*5940*/  VIADD R167, R166, UR5 ;  /* 0x00000005a6a77c36 */ /* 0x000fe20008000000 */
[----:B------:R-:W-:-:S02]  /*5950*/  LEA R134, P6, R133, R2, 0x1 ;  /* 0x0000000285867211 */ /* 0x000fc400078c08ff */
[CC--:B------:R-:W-:Y:S02]  /*5960*/  LEA R132, P5, R166.reuse, R2.reuse, 0x1 ;  /* 0x00000002a6847211 */ /* 0x0c0fe400078a08ff */
[-C--:B------:R-:W-:Y:S02]  /*5970*/  LEA.HI.X.SX32 R135, R133, R3.reuse, 0x1, P6 ;  /* 0x0000000385877211 */ /* 0x080fe400030f0eff */
[----:B------:R-:W-:Y:S01]  /*5980*/  LEA.HI.X.SX32 R133, R166, R3, 0x1, P5 ;  /* 0x00000003a6857211 */ /* 0x000fe200028f0eff */
[----:B------:R-:W-:Y:S01]  /*5990*/  VIADD R166, R0, 0x6 ;  /* 0x0000000600a67836 */ /* 0x000fe20000000000 */
[----:B------:R4:W-:Y:S01]  /*59a0*/  @P2 STG.E.U16 desc[UR16][R144.64], R168 ;  /* 0x000000a890002986 */ /* 0x0009e2000c101510 */
[----:B------:R-:W-:Y:S02]  /*59b0*/  ISETP.LT.AND P5, PT, R170, UR23, !P0 ;  /* 0x00000017aa007c0c */ /* 0x000fe4000c7a1270 */
[----:B------:R-:W-:Y:S02]  /*59c0*/  LEA R4, P6, R167, R2, 0x1 ;  /* 0x00000002a7047211 */ /* 0x000fe400078c08ff */
[----:B------:R-:W-:-:S02]  /*59d0*/  ISETP.LT.AND P2, PT, R166, UR23, !P0 ;  /* 0x00000017a6007c0c */ /* 0x000fc4000c741270 */
[----:B------:R-:W-:Y:S01]  /*59e0*/  PRMT R166, R6, 0x7610, R166 ;  /* 0x0000761006a67816 */ /* 0x000fe200000000a6 */
[----:B------:R-:W-:Y:S01]  /*59f0*/  VIADD R6, R0, 0x9 ;  /* 0x0000000900067836 */ /* 0x000fe20000000000 */
[C---:B------:R-:W-:Y:S01]  /*5a00*/  LEA.HI.X.SX32 R5, R167.reuse, R3, 0x1, P6 ;  /* 0x00000003a7057211 */ /* 0x040fe200030f0eff */
[----:B------:R-:W-:Y:S01]  /*5a10*/  VIADD R167, R167, UR5 ;  /* 0x00000005a7a77c36 */ /* 0x000fe20008000000 */
[----:B------:R-:W-:Y:S02]  /*5a20*/  ISETP.LT.AND P6, PT, R169, UR23, !P0 ;  /* 0x00000017a9007c0c */ /* 0x000fe4000c7c1270 */
[----:B----4-:R-:W-:Y:S02]  /*5a30*/  PRMT R145, R168, 0x7632, R145 ;  /* 0x00007632a8917816 */ /* 0x010fe40000000091 */
[----:B------:R-:W-:Y:S02]  /*5a40*/  F2FP.BF16.F32.PACK_AB R10, R11, R10 ;  /* 0x0000000a0b0a723e */ /* 0x000fe400000010ff */
[----:B------:R-:W-:Y:S01]  /*5a50*/  F2FP.BF16.F32.PACK_AB R12, R13, R12 ;  /* 0x0000000c0d0c723e */ /* 0x000fe200000010ff */
[----:B------:R-:W-:Y:S01]  /*5a60*/  @P3 STG.E.U16 desc[UR16][R146.64], R145 ;  /* 0x0000009192003986 */ /* 0x000fe2000c101510 */
[----:B------:R-:W-:Y:S01]  /*5a70*/  ISETP.LT.AND P3, PT, R7, UR23, !P0 ;  /* 0x0000001707007c0c */ /* 0x000fe2000c761270 */
[C---:B------:R-:W-:Y:S01]  /*5a80*/  VIADD R7, R0.reuse, 0x8 ;  /* 0x0000000800077836 */ /* 0x040fe20000000000 */
[----:B------:R-:W-:Y:S01]  /*5a90*/  F2FP.BF16.F32.PACK_AB R14, R15, R14 ;  /* 0x0000000e0f0e723e */ /* 0x000fe200000010ff */
[----:B------:R-:W-:Y:S01]  /*5aa0*/  @P1 STG.E.U16 desc[UR16][R148.64], R166 ;  /* 0x000000a694001986 */ /* 0x000fe2000c101510 */
[----:B------:R-:W-:Y:S01]  /*5ab0*/  F2FP.BF16.F32.PACK_AB R16, R17, R16 ;  /* 0x000000101110723e */ /* 0x000fe200000010ff */
[----:B------:R-:W-:Y:S01]  /*5ac0*/  VIADD R17, R0, 0x7e ;  /* 0x0000007e00117836 */ /* 0x000fe20000000000 */
[----:B------:R-:W-:Y:S01]  /*5ad0*/  ISETP.LT.AND P1, PT, R7, UR23, !P0 ;  /* 0x0000001707007c0c */ /* 0x000fe2000c721270 */
[----:B------:R4:W-:Y:S01]  /*5ae0*/  @P4 STG.E.U16 desc[UR16][R150.64], R9 ;  /* 0x0000000996004986 */ /* 0x0009e2000c101510 */
[----:B------:R-:W-:Y:S01]  /*5af0*/  ISETP.LT.AND P4, PT, R6, UR23, !P0 ;  /* 0x0000001706007c0c */ /* 0x000fe2000c781270 */
[----:B------:R-:W-:Y:S01]  /*5b00*/  VIADD R6, R0, 0xa ;  /* 0x0000000a00067836 */ /* 0x000fe20000000000 */
[----:B------:R-:W-:Y:S01]  /*5b10*/  PRMT R7, R8, 0x7632, R7 ;  /* 0x0000763208077816 */ /* 0x000fe20000000007 */
[----:B------:R0:W-:Y:S01]  /*5b20*/  @P5 STG.E.U16 desc[UR16][R152.64], R8 ;  /* 0x0000000898005986 */ /* 0x0001e2000c101510 */
[----:B------:R-:W-:-:S02]  /*5b30*/  F2FP.BF16.F32.PACK_AB R18, R19, R18 ;  /* 0x000000121312723e */ /* 0x000fc400000010ff */
[----:B------:R-:W-:Y:S01]  /*5b40*/  ISETP.LT.AND P5, PT, R6, UR23, !P0 ;  /* 0x0000001706007c0c */ /* 0x000fe2000c7a1270 */
[----:B------:R-:W-:Y:S01]  /*5b50*/  VIADD R6, R0, 0xb ;  /* 0x0000000b00067836 */ /* 0x000fe20000000000 */
[----:B------:R1:W-:Y:S01]  /*5b60*/  @P6 STG.E.U16 desc[UR16][R154.64], R7 ;  /* 0x000000079a006986 */ /* 0x0003e2000c101510 */
[----:B------:R-:W-:Y:S02]  /*5b70*/  F2FP.BF16.F32.PACK_AB R20, R21, R20 ;  /* 0x000000141514723e */ /* 0x000fe400000010ff */
[----:B----4-:R-:W-:Y:S01]  /*5b80*/  PRMT R9, R16, 0x7632, R9 ;  /* 0x0000763210097816 */ /* 0x010fe20000000009 */
[----:B------:R4:W-:Y:S01]  /*5b90*/  @P2 STG.E.U16 desc[UR16][R156.64], R10 ;  /* 0x0000000a9c002986 */ /* 0x0009e2000c101510 */
[----:B------:R-:W-:Y:S01]  /*5ba0*/  ISETP.LT.AND P6, PT, R6, UR23, !P0 ;  /* 0x0000001706007c0c */ /* 0x000fe2000c7c1270 */
[----:B------:R-:W-:Y:S01]  /*5bb0*/  VIADD R6, R0, 0xc ;  /* 0x0000000c00067836 */ /* 0x000fe20000000000 */
[----:B0-----:R-:W-:Y:S02]  /*5bc0*/  PRMT R8, R10, 0x7632, R8 ;  /* 0x000076320a087816 */ /* 0x001fe40000000008 */
[----:B------:R-:W-:-:S02]  /*5bd0*/  F2FP.BF16.F32.PACK_AB R22, R23, R22 ;  /* 0x000000161716723e */ /* 0x000fc400000010ff */
[----:B------:R-:W-:Y:S01]  /*5be0*/  ISETP.LT.AND P2, PT, R6, UR23, !P0 ;  /* 0x0000001706007c0c */ /* 0x000fe2000c741270 */
[----:B------:R-:W-:Y:S01]  /*5bf0*/  VIADD R6, R0, 0xd ;  /* 0x0000000d00067836 */ /* 0x000fe20000000000 */
[----:B------:R0:W-:Y:S01]  /*5c00*/  @P3 STG.E.U16 desc[UR16][R158.64], R8 ;  /* 0x000000089e003986 */ /* 0x0001e2000c101510 */
[----:B-1----:R-:W-:Y:S01]  /*5c10*/  PRMT R7, R12, 0x7632, R7 ;  /* 0x000076320c077816 */ /* 0x002fe20000000007 */
[----:B----4-:R-:W-:Y:S02]  /*5c20*/  VIADD R10, R167, UR5 ;  /* 0x00000005a70a7c36 */ /* 0x010fe40008000000 */
[----:B------:R-:W-:Y:S01]  /*5c30*/  ISETP.LT.AND P3, PT, R6, UR23, !P0 ;  /* 0x0000001706007c0c */ /* 0x000fe2000c761270 */
[----:B------:R-:W-:Y:S01]  /*5c40*/  VIADD R6, R0, 0xe ;  /* 0x0000000e00067836 */ /* 0x000fe20000000000 */
[----:B------:R1:W-:Y:S01]  /*5c50*/  @P1 STG.E.U16 desc[UR16][R160.64], R12 ;  /* 0x0000000ca0001986 */ /* 0x0003e2000c101510 */
[----:B------:R-:W-:Y:S02]  /*5c60*/  F2FP.BF16.F32.PACK_AB R24, R25, R24 ;  /* 0x000000181918723e */ /* 0x000fe400000010ff */
[----:B------:R-:W-:Y:S01]  /*5c70*/  F2FP.BF16.F32.PACK_AB R26, R27, R26 ;  /* 0x0000001a1b1a723e */ /* 0x000fe200000010ff */
[----:B------:R4:W-:Y:S01]  /*5c80*/  @P4 STG.E.U16 desc[UR16][R162.64], R7 ;  /* 0x00000007a2004986 */ /* 0x0009e2000c101510 */
[----:B------:R-:W-:Y:S01]  /*5c90*/  ISETP.LT.AND P1, PT, R6, UR23, !P0 ;  /* 0x0000001706007c0c */ /* 0x000fe2000c721270 */
[----:B------:R-:W-:Y:S01]  /*5ca0*/  VIADD R6, R0, 0xf ;  /* 0x0000000f00067836 */ /* 0x000fe20000000000 */
[----:B0-----:R-:W-:Y:S01]  /*5cb0*/  PRMT R8, R14, 0x7632, R8 ;  /* 0x000076320e087816 */ /* 0x001fe20000000008 */
[----:B------:R-:W-:Y:S01]  /*5cc0*/  @P5 STG.E.U16 desc[UR16][R164.64], R14 ;  /* 0x0000000ea4005986 */ /* 0x000fe2000c101510 */
[----:B------:R-:W-:-:S02]  /*5cd0*/  F2FP.BF16.F32.PACK_AB R28, R29, R28 ;  /* 0x0000001c1d1c723e */ /* 0x000fc400000010ff */
[----:B------:R-:W-:Y:S01]  /*5ce0*/  ISETP.LT.AND P4, PT, R6, UR23, !P0 ;  /* 0x0000001706007c0c */ /* 0x000fe2000c781270 */
[C---:B------:R-:W-:Y:S01]  /*5cf0*/  VIADD R6, R0.reuse, 0x10 ;  /* 0x0000001000067836 */ /* 0x040fe20000000000 */
[----:B------:R0:W-:Y:S01]  /*5d00*/  @P6 STG.E.U16 desc[UR16][R140.64], R8 ;  /* 0x000000088c006986 */ /* 0x0001e2000c101510 */
[C---:B-1----:R-:W-:Y:S01]  /*5d10*/  VIADD R12, R0.reuse, 0x1c ;  /* 0x0000001c000c7836 */ /* 0x042fe20000000000 */
[----:B------:R-:W-:Y:S01]  /*5d20*/  F2FP.BF16.F32.PACK_AB R30, R31, R30 ;  /* 0x0000001e1f1e723e */ /* 0x000fe200000010ff */
[----:B----4-:R-:W-:Y:S01]  /*5d30*/  VIADD R7, R0, 0x13 ;  /* 0x0000001300077836 */ /* 0x010fe20000000000 */
[----:B------:R-:W-:Y:S01]  /*5d40*/  ISETP.LT.AND P5, PT, R6, UR23, !P0 ;  /* 0x0000001706007c0c */ /* 0x000fe2000c7a1270 */
[----:B------:R-:W-:Y:S01]  /*5d50*/  VIADD R6, R0, 0x11 ;  /* 0x0000001100067836 */ /* 0x000fe20000000000 */
[----:B------:R-:W-:Y:S01]  /*5d60*/  @P2 STG.E.U16 desc[UR16][R142.64], R16 ;  /* 0x000000108e002986 */ /* 0x000fe2000c101510 */
[----:B------:R-:W-:Y:S02]  /*5d70*/  F2FP.BF16.F32.PACK_AB R32, R33, R32 ;  /* 0x000000202120723e */ /* 0x000fe400000010ff */
[----:B------:R-:W-:Y:S01]  /*5d80*/  F2FP.BF16.F32.PACK_AB R34, R35, R34 ;  /* 0x000000222322723e */ /* 0x000fe200000010ff */
[----:B------:R1:W-:Y:S01]  /*5d90*/  @P3 STG.E.U16 desc[UR16][R138.64], R9 ;  /* 0x000000098a003986 */ /* 0x0003e2000c101510 */
[----:B------:R-:W-:Y:S01]  /*5da0*/  ISETP.LT.AND P6, PT, R6, UR23, !P0 ;  /* 0x0000001706007c0c */ /* 0x000fe2000c7c1270 */
[----:B------:R-:W-:Y:S01]  /*5db0*/  VIADD R6, R0, 0x12 ;  /* 0x0000001200067836 */ /* 0x000fe20000000000 */
[----:B------:R-:W-:Y:S01]  /*5dc0*/  ISETP.LT.AND P3, PT, R7, UR6, !P0 ;  /* 0x0000000607007c0c */ /* 0x000fe2000c761270 */
[----:B------:R-:W-:Y:S01]  /*5dd0*/  @P1 STG.E.U16 desc[UR16][R136.64], R18 ;  /* 0x0000001288001986 */ /* 0x000fe2000c101510 */
[----:B------:R-:W-:Y:S01]  /*5de0*/  PRMT R7, R18, 0x7632, R7 ;  /* 0x0000763212077816 */ /* 0x000fe20000000007 */
[----:B------:R-:W4:Y:S01]  /*5df0*/  LDCU UR6, c[0x0][0x39c] ;  /* 0x00007380ff0677ac */ /* 0x000f220008000800 */
[----:B------:R-:W-:Y:S01]  /*5e00*/  ISETP.LT.AND P2, PT, R6, UR4, !P0 ;  /* 0x0000000406007c0c */ /* 0x000fe2000c741270 */
[C---:B------:R-:W-:Y:S01]  /*5e10*/  VIADD R6, R0.reuse, 0x14 ;  /* 0x0000001400067836 */ /* 0x040fe20000000000 */
[----:B------:R-:W-:Y:S01]  /*5e20*/  F2FP.BF16.F32.PACK_AB R36, R37, R36 ;  /* 0x000000242524723e */ /* 0x000fe200000010ff */
[----:B------:R-:W4:Y:S01]  /*5e30*/  LDCU UR4, c[0x0][0x39c] ;  /* 0x00007380ff0477ac */ /* 0x000f220008000800 */
[----:B0-----:R-:W-:Y:S01]  /*5e40*/  VIADD R8, R0, 0x16 ;  /* 0x0000001600087836 */ /* 0x001fe20000000000 */
[----:B-1----:R-:W-:Y:S01]  /*5e50*/  PRMT R9, R20, 0x7632, R9 ;  /* 0x0000763214097816 */ /* 0x002fe20000000009 */
[----:B------:R0:W-:Y:S01]  /*5e60*/  @P4 STG.E.U16 desc[UR16][R134.64], R7 ;  /* 0x0000000786004986 */ /* 0x0001e2000c101510 */
[----:B--2---:R-:W-:Y:S01]  /*5e70*/  ISETP.LT.AND P1, PT, R6, UR7, !P0 ;  /* 0x0000000706007c0c */ /* 0x004fe2000c721270 */
[----:B------:R-:W-:Y:S01]  /*5e80*/  VIADD R6, R0, 0x15 ;  /* 0x0000001500067836 */ /* 0x000fe20000000000 */
[----:B------:R-:W1:Y:S01]  /*5e90*/  LDCU UR7, c[0x0][0x39c] ;  /* 0x00007380ff0777ac */ /* 0x000e620008000800 */
[----:B------:R-:W-:Y:S01]  /*5ea0*/  @P5 STG.E.U16 desc[UR16][R132.64], R20 ;  /* 0x0000001484005986 */ /* 0x000fe2000c101510 */
[----:B------:R-:W-:-:S02]  /*5eb0*/  F2FP.BF16.F32.PACK_AB R38, R39, R38 ;  /* 0x000000262726723e */ /* 0x000fc400000010ff */
[----:B---3--:R-:W-:Y:S01]  /*5ec0*/  ISETP.LT.AND P4, PT, R6, UR8, !P0 ;  /* 0x0000000806007c0c */ /* 0x008fe2000c781270 */
[----:B------:R2:W-:Y:S01]  /*5ed0*/  @P6 STG.E.U16 desc[UR16][R4.64], R9 ;  /* 0x0000000904006986 */ /* 0x0005e2000c101510 */
[----:B------:R-:W-:Y:S02]  /*5ee0*/  LEA R6, P5, R167, R2, 0x1 ;  /* 0x00000002a7067211 */ /* 0x000fe400078a08ff */
[----:B------:R-:W-:Y:S02]  /*5ef0*/  F2FP.BF16.F32.PACK_AB R40, R41, R40 ;  /* 0x000000282928723e */ /* 0x000fe400000010ff */
[-C--:B0-----:R-:W-:Y:S02]  /*5f00*/  LEA.HI.X.SX32 R7, R167, R3.reuse, 0x1, P5 ;  /* 0x00000003a7077211 */ /* 0x081fe400028f0eff */
[----:B----4-:R-:W-:Y:S01]  /*5f10*/  ISETP.LT.AND P6, PT, R8, UR4, !P0 ;  /* 0x0000000408007c0c */ /* 0x010fe2000c7c1270 */
[----:B------:R-:W0:Y:S01]  /*5f20*/  LDCU UR4, c[0x0][0x39c] ;  /* 0x00007380ff0477ac */ /* 0x000e220008000800 */
[----:B------:R-:W-:Y:S01]  /*5f30*/  LEA R8, P5, R10, R2, 0x1 ;  /* 0x000000020a087211 */ /* 0x000fe200078a08ff */
[----:B------:R3:W-:Y:S01]  /*5f40*/  @P2 STG.E.U16 desc[UR16][R6.64], R22 ;  /* 0x0000001606002986 */ /* 0x0007e2000c101510 */
[----:B------:R-:W-:Y:S01]  /*5f50*/  F2FP.BF16.F32.PACK_AB R42, R43, R42 ;  /* 0x0000002a2b2a723e */ /* 0x000fe200000010ff */
[----:B--2---:R-:W-:Y:S01]  /*5f60*/  VIADD R4, R0, 0x17 ;  /* 0x0000001700047836 */ /* 0x004fe20000000000 */
[C---:B------:R-:W-:Y:S01]  /*5f70*/  LEA.HI.X.SX32 R9, R10.reuse, R3, 0x1, P5 ;  /* 0x000000030a097211 */ /* 0x040fe200028f0eff */
[----:B------:R-:W-:Y:S01]  /*5f80*/  VIADD R10, R10, UR5 ;  /* 0x000000050a0a7c36 */ /* 0x000fe20008000000 */
[----:B------:R-:W-:-:S02]  /*5f90*/  PRMT R5, R22, 0x7632, R5 ;  /* 0x0000763216057816 */ /* 0x000fc40000000005 */
[----:B------:R-:W-:Y:S01]  /*5fa0*/  ISETP.LT.AND P2, PT, R4, UR6, !P0 ;  /* 0x0000000604007c0c */ /* 0x000fe2000c741270 */
[----:B------:R-:W2:Y:S01]  /*5fb0*/  LDCU UR6, c[0x0][0x39c] ;  /* 0x00007380ff0677ac */ /* 0x000ea20008000800 */
[C---:B------:R-:W-:Y:S01]  /*5fc0*/  VIADD R11, R10.reuse, UR5 ;  /* 0x000000050a0b7c36 */ /* 0x040fe20008000000 */
[----:B------:R4:W-:Y:S01]  /*5fd0*/  @P3 STG.E.U16 desc[UR16][R8.64], R5 ;  /* 0x0000000508003986 */ /* 0x0009e2000c101510 */
[----:B------:R-:W-:Y:S01]  /*5fe0*/  LEA R4, P3, R10, R2, 0x1 ;  /* 0x000000020a047211 */ /* 0x000fe200078608ff */
[C---:B---3--:R-:W-:Y:S01]  /*5ff0*/  VIADD R6, R0.reuse, 0x18 ;  /* 0x0000001800067836 */ /* 0x048fe20000000000 */
[----:B------:R-:W-:Y:S01]  /*6000*/  F2FP.BF16.F32.PACK_AB R44, R45, R44 ;  /* 0x0000002c2d2c723e */ /* 0x000fe200000010ff */
[----:B------:R-:W-:Y:S01]  /*6010*/  VIADD R7, R0, 0x19 ;  /* 0x0000001900077836 */ /* 0x000fe20000000000 */
[----:B------:R-:W-:Y:S02]  /*6020*/  F2FP.BF16.F32.PACK_AB R46, R47, R46 ;  /* 0x0000002e2f2e723e */ /* 0x000fe400000010ff */
[----:B------:R-:W-:-:S02]  /*6030*/  F2FP.BF16.F32.PACK_AB R48, R49, R48 ;  /* 0x000000303130723e */ /* 0x000fc400000010ff */
[----:B------:R-:W-:Y:S02]  /*6040*/  F2FP.BF16.F32.PACK_AB R50, R51, R50 ;  /* 0x000000323332723e */ /* 0x000fe400000010ff */
[----:B------:R-:W-:Y:S01]  /*6050*/  F2FP.BF16.F32.PACK_AB R52, R53, R52 ;  /* 0x000000343534723e */ /* 0x000fe200000010ff */
[----:B----4-:R-:W-:Y:S01]  /*6060*/  VIADD R8, R0, 0x1a ;  /* 0x0000001a00087836 */ /* 0x010fe20000000000 */
[-C--:B------:R-:W-:Y:S02]  /*6070*/  LEA.HI.X.SX32 R5, R10, R3.reuse, 0x1, P3 ;  /* 0x000000030a057211 */ /* 0x080fe400018f0eff */
[----:B0-----:R-:W-:Y:S01]  /*6080*/  ISETP.LT.AND P3, PT, R6, UR4, !P0 ;  /* 0x0000000406007c0c */ /* 0x001fe2000c761270 */
[----:B------:R-:W0:Y:S01]  /*6090*/  LDCU UR4, c[0x0][0x39c] ;  /* 0x00007380ff0477ac */ /* 0x000e220008000800 */
[----:B------:R-:W-:Y:S01]  /*60a0*/  LEA R6, P5, R11, R2, 0x1 ;  /* 0x000000020b067211 */ /* 0x000fe200078a08ff */
[----:B------:R3:W-:Y:S01]  /*60b0*/  @P1 STG.E.U16 desc[UR16][R4.64], R24 ;  /* 0x0000001804001986 */ /* 0x0007e2000c101510 */
[----:B-1----:R-:W-:Y:S01]  /*60c0*/  ISETP.LT.AND P1, PT, R7, UR7, !P0 ;  /* 0x0000000707007c0c */ /* 0x002fe2000c721270 */
[----:B------:R-:W1:Y:S01]  /*60d0*/  LDCU UR7, c[0x0][0x39c] ;  /* 0x00007380ff0777ac */ /* 0x000e620008000800 */
[C---:B------:R-:W-:Y:S01]  /*60e0*/  LEA.HI.X.SX32 R7, R11.reuse, R3, 0x1, P5 ;  /* 0x000000030b077211 */ /* 0x040fe200028f0eff */
[----:B------:R-:W-:Y:S01]  /*60f0*/  VIADD R11, R11, UR5 ;  /* 0x000000050b0b7c36 */ /* 0x000fe20008000000 */
[----:B--2---:R-:W-:Y:S01]  /*6100*/  ISETP.LT.AND P5, PT, R8, UR6, !P0 ;  /* 0x0000000608007c0c */ /* 0x004fe2000c7a1270 */
[----:B------:R-:W2:Y:S01]  /*6110*/  LDCU UR6, c[0x0][0x39c] ;  /* 0x00007380ff0677ac */ /* 0x000ea20008000800 */
[----:B------:R-:W-:Y:S01]  /*6120*/  F2FP.BF16.F32.PACK_AB R54, R55, R54 ;  /* 0x000000363736723e */ /* 0x000fe200000010ff */
[----:B------:R-:W-:Y:S01]  /*6130*/  VIADD R10, R11, UR5 ;  /* 0x000000050b0a7c36 */ /* 0x000fe20008000000 */
[----:B------:R-:W-:-:S02]  /*6140*/  F2FP.BF16.F32.PACK_AB R56, R57, R56 ;  /* 0x000000383938723e */ /* 0x000fc400000010ff */
[----:B------:R-:W-:Y:S02]  /*6150*/  F2FP.BF16.F32.PACK_AB R58, R59, R58 ;  /* 0x0000003a3b3a723e */ /* 0x000fe400000010ff */
[----:B---3--:R-:W-:Y:S02]  /*6160*/  PRMT R5, R24, 0x7632, R5 ;  /* 0x0000763218057816 */ /* 0x008fe40000000005 */
[----:B------:R-:W-:Y:S02]  /*6170*/  F2FP.BF16.F32.PACK_AB R60, R61, R60 ;  /* 0x0000003c3d3c723e */ /* 0x000fe400000010ff */
[----:B------:R-:W-:Y:S01]  /*6180*/  F2FP.BF16.F32.PACK_AB R62, R63, R62 ;  /* 0x0000003e3f3e723e */ /* 0x000fe200000010ff */
[----:B------:R3:W-:Y:S01]  /*6190*/  @P4 STG.E.U16 desc[UR16][R6.64], R5 ;  /* 0x0000000506004986 */ /* 0x0007e2000c101510 */
[----:B------:R-:W-:Y:S02]  /*61a0*/  LEA R8, P4, R11, R2, 0x1 ;  /* 0x000000020b087211 */ /* 0x000fe400078808ff */
[----:B------:R-:W-:-:S02]  /*61b0*/  F2FP.BF16.F32.PACK_AB R64, R65, R64 ;  /* 0x000000404140723e */ /* 0x000fc400000010ff */
[-C--:B------:R-:W-:Y:S01]  /*61c0*/  LEA.HI.X.SX32 R9, R11, R3.reuse, 0x1, P4 ;  /* 0x000000030b097211 */ /* 0x080fe200020f0eff */
[----:B------:R-:W-:Y:S01]  /*61d0*/  VIADD R11, R0, 0x1b ;  /* 0x0000001b000b7836 */ /* 0x000fe20000000000 */
[----:B------:R-:W-:Y:S02]  /*61e0*/  LEA R4, P4, R10, R2, 0x1 ;  /* 0x000000020a047211 */ /* 0x000fe400078808ff */
[----:B------:R-:W-:Y:S01]  /*61f0*/  F2FP.BF16.F32.PACK_AB R66, R67, R66 ;  /* 0x000000424342723e */ /* 0x000fe200000010ff */
[----:B------:R4:W-:Y:S01]  /*6200*/  @P6 STG.E.U16 desc[UR16][R8.64], R26 ;  /* 0x0000001a08006986 */ /* 0x0009e2000c101510 */
[----:B------:R-:W-:Y:S02]  /*6210*/  F2FP.BF16.F32.PACK_AB R68, R69, R68 ;  /* 0x000000444544723e */ /* 0x000fe400000010ff */
[----:B---3--:R-:W-:Y:S02]  /*6220*/  PRMT R7, R26, 0x7632, R7 ;  /* 0x000076321a077816 */ /* 0x008fe40000000007 */
[C---:B------:R-:W-:Y:S01]  /*6230*/  LEA.HI.X.SX32 R5, R10.reuse, R3, 0x1, P4 ;  /* 0x000000030a057211 */ /* 0x040fe200020f0eff */
[----:B------:R-:W-:Y:S01]  /*6240*/  VIADD R10, R10, UR5 ;  /* 0x000000050a0a7c36 */ /* 0x000fe20008000000 */
[----:B0-----:R-:W-:Y:S01]  /*6250*/  ISETP.LT.AND P4, PT, R11, UR4, !P0 ;  /* 0x000000040b007c0c */ /* 0x001fe2000c781270 */
[----:B------:R-:W0:Y:S01]  /*6260*/  LDCU UR4, c[0x0][0x39c] ;  /* 0x00007380ff0477ac */ /* 0x000e220008000800 */
[----:B------:R-:W-:Y:S01]  /*6270*/  F2FP.BF16.F32.PACK_AB R70, R71, R70 ;  /* 0x000000464746723e */ /* 0x000fe200000010ff */
[----:B------:R3:W-:Y:S01]  /*6280*/  @P2 STG.E.U16 desc[UR16][R4.64], R7 ;  /* 0x0000000704002986 */ /* 0x0007e2000c101510 */
[C---:B------:R-:W-:Y:S01]  /*6290*/  LEA R6, P2, R10.reuse, R2, 0x1 ;  /* 0x000000020a067211 */ /* 0x040fe200078408ff */
[----:B------:R-:W-:Y:S01]  /*62a0*/  VIADD R11, R10, UR5 ;  /* 0x000000050a0b7c36 */ /* 0x000fe20008000000 */
[----:B------:R-:W-:Y:S01]  /*62b0*/  F2FP.BF16.F32.PACK_AB R72, R73, R72 ;  /* 0x000000484948723e */ /* 0x000fe200000010ff */
[----:B----4-:R-:W-:Y:S01]  /*62c0*/  VIADD R9, R0, 0x1d ;  /* 0x0000001d00097836 */ /* 0x010fe20000000000 */
[----:B------:R-:W-:-:S02]  /*62d0*/  F2FP.BF16.F32.PACK_AB R74, R75, R74 ;  /* 0x0000004a4b4a723e */ /* 0x000fc400000010ff */
[----:B------:R-:W-:Y:S02]  /*62e0*/  LEA R8, P6, R11, R2, 0x1 ;  /* 0x000000020b087211 */ /* 0x000fe400078c08ff */
[----:B------:R-:W-:Y:S02]  /*62f0*/  F2FP.BF16.F32.PACK_AB R76, R77, R76 ;  /* 0x0000004c4d4c723e */ /* 0x000fe400000010ff */
[----:B------:R-:W-:Y:S01]  /*6300*/  F2FP.BF16.F32.PACK_AB R78, R79, R78 ;  /* 0x0000004e4f4e723e */ /* 0x000fe200000010ff */
[----:B---3--:R-:W-:Y:S01]  /*6310*/  VIADD R5, R0, 0x1e ;  /* 0x0000001e00057836 */ /* 0x008fe20000000000 */
[-C--:B------:R-:W-:Y:S02]  /*6320*/  LEA.HI.X.SX32 R7, R10, R3.reuse, 0x1, P2 ;  /* 0x000000030a077211 */ /* 0x080fe400010f0eff */
[----:B--2---:R-:W-:Y:S01]  /*6330*/  ISETP.LT.AND P2, PT, R12, UR6, !P0 ;  /* 0x000000060c007c0c */ /* 0x004fe2000c741270 */
[----:B------:R-:W2:Y:S01]  /*6340*/  LDCU UR6, c[0x0][0x39c] ;  /* 0x00007380ff0677ac */ /* 0x000ea20008000800 */
[----:B------:R-:W-:Y:S01]  /*6350*/  VIADD R12, R0, 0x20 ;  /* 0x00000020000c7836 */ /* 0x000fe20000000000 */
[----:B------:R3:W-:Y:S01]  /*6360*/  @P3 STG.E.U16 desc[UR16][R6.64], R28 ;  /* 0x0000001c06003986 */ /* 0x0007e2000c101510 */
[----:B-1----:R-:W-:Y:S01]  /*6370*/  ISETP.LT.AND P3, PT, R9, UR7, !P0 ;  /* 0x0000000709007c0c */ /* 0x002fe2000c761270 */
[----:B------:R-:W1:Y:S01]  /*6380*/  LDCU UR7, c[0x0][0x39c] ;  /* 0x00007380ff0777ac */ /* 0x000e620008000800 */
[C---:B------:R-:W-:Y:S01]  /*6390*/  LEA.HI.X.SX32 R9, R11.reuse, R3, 0x1, P6 ;  /* 0x000000030b097211 */ /* 0x040fe200030f0eff */
[----:B------:R-:W-:Y:S01]  /*63a0*/  VIADD R11, R11, UR5 ;  /* 0x000000050b0b7c36 */ /* 0x000fe20008000000 */
[----:B------:R-:W-:-:S02]  /*63b0*/  F2FP.BF16.F32.PACK_AB R80, R81, R80 ;  /* 0x000000505150723e */ /* 0x000fc400000010ff */
[----:B------:R-:W-:Y:S01]  /*63c0*/  F2FP.BF16.F32.PACK_AB R82, R83, R82 ;  /* 0x000000525352723e */ /* 0x000fe200000010ff */
[C---:B------:R-:W-:Y:S01]  /*63d0*/  VIADD R10, R11.reuse, UR5 ;  /* 0x000000050b0a7c36 */ /* 0x040fe20008000000 */
[----:B------:R-:W-:Y:S02]  /*63e0*/  LEA R4, P6, R11, R2, 0x1 ;  /* 0x000000020b047211 */ /* 0x000fe400078c08ff */
[----:B------:R-:W-:Y:S02]  /*63f0*/  F2FP.BF16.F32.PACK_AB R84, R85, R84 ;  /* 0x000000545554723e */ /* 0x000fe400000010ff */
[----:B---3--:R-:W-:Y:S02]  /*6400*/  PRMT R7, R28, 0x7632, R7 ;  /* 0x000076321c077816 */ /* 0x008fe40000000007 */
[----:B------:R-:W-:Y:S02]  /*6410*/  F2FP.BF16.F32.PACK_AB R86, R87, R86 ;  /* 0x000000565756723e */ /* 0x000fe400000010ff */
[----:B------:R-:W-:Y:S01]  /*6420*/  F2FP.BF16.F32.PACK_AB R88, R89, R88 ;  /* 0x000000585958723e */ /* 0x000fe200000010ff */
[----:B------:R3:W-:Y:S01]  /*6430*/  @P1 STG.E.U16 desc[UR16][R8.64], R7 ;  /* 0x0000000708001986 */ /* 0x0007e2000c101510 */
[----:B0-----:R-:W-:Y:S01]  /*6440*/  ISETP.LT.AND P1, PT, R5, UR4, !P0 ;  /* 0x0000000405007c0c */ /* 0x001fe2000c721270 */
[----:B------:R-:W0:Y:S01]  /*6450*/  LDCU UR4, c[0x0][0x39c] ;  /* 0x00007380ff0477ac */ /* 0x000e220008000800 */
[----:B------:R-:W-:Y:S01]  /*6460*/  LEA.HI.X.SX32 R5, R11, R3, 0x1, P6 ;  /* 0x000000030b057211 */ /* 0x000fe200030f0eff */
[----:B------:R-:W-:Y:S01]  /*6470*/  VIADD R11, R0, 0x1f ;  /* 0x0000001f000b7836 */ /* 0x000fe20000000000 */
[----:B------:R-:W-:-:S02]  /*6480*/  LEA R6, P6, R10, R2, 0x1 ;  /* 0x000000020a067211 */ /* 0x000fc400078c08ff */
[----:B------:R-:W-:Y:S01]  /*6490*/  F2FP.BF16.F32.PACK_AB R90, R91, R90 ;  /* 0x0000005a5b5a723e */ /* 0x000fe200000010ff */
[----:B------:R4:W-:Y:S01]  /*64a0*/  @P5 STG.E.U16 desc[UR16][R4.64], R30 ;  /* 0x0000001e04005986 */ /* 0x0009e2000c101510 */
[----:B--2---:R-:W-:Y:S01]  /*64b0*/  ISETP.LT.AND P5, PT, R11, UR6, !P0 ;  /* 0x000000060b007c0c */ /* 0x004fe2000c7a1270 */
[----:B------:R-:W2:Y:S01]  /*64c0*/  LDCU UR6, c[0x0][0x39c] ;  /* 0x00007380ff0677ac */ /* 0x000ea20008000800 */
[----:B------:R-:W-:Y:S02]  /*64d0*/  F2FP.BF16.F32.PACK_AB R92, R93, R92 ;  /* 0x0000005c5d5c723e */ /* 0x000fe400000010ff */
[C---:B---3--:R-:W-:Y:S01]  /*64e0*/  LEA.HI.X.SX32 R7, R10.reuse, R3, 0x1, P6 ;  /* 0x000000030a077211 */ /* 0x048fe200030f0eff */
[----:B------:R-:W-:Y:S01]  /*64f0*/  VIADD R10, R10, UR5 ;  /* 0x000000050a0a7c36 */ /* 0x000fe20008000000 */
[----:B------:R-:W-:Y:S02]  /*6500*/  F2FP.BF16.F32.PACK_AB R94, R95, R94 ;  /* 0x0000005e5f5e723e */ /* 0x000fe400000010ff */
[----:B------:R-:W-:Y:S01]  /*6510*/  F2FP.BF16.F32.PACK_AB R96, R97, R96 ;  /* 0x000000606160723e */ /* 0x000fe200000010ff */
[----:B------:R-:W-:Y:S01]  /*6520*/  VIADD R11, R10, UR5 ;  /* 0x000000050a0b7c36 */ /* 0x000fe20008000000 */
[----:B------:R-:W-:-:S02]  /*6530*/  F2FP.BF16.F32.PACK_AB R98, R99, R98 ;  /* 0x000000626362723e */ /* 0x000fc400000010ff */
[----:B----4-:R-:W-:Y:S02]  /*6540*/  PRMT R5, R30, 0x7632, R5 ;  /* 0x000076321e057816 */ /* 0x010fe40000000005 */
[----:B0-----:R-:W-:Y:S01]  /*6550*/  ISETP.LT.AND P6, PT, R12, UR4, !P0 ;  /* 0x000000040c007c0c */ /* 0x001fe2000c7c1270 */
[----:B------:R-:W0:Y:S01]  /*6560*/  LDCU UR4, c[0x0][0x39c] ;  /* 0x00007380ff0477ac */ /* 0x000e220008000800 */
[----:B------:R-:W-:Y:S01]  /*6570*/  VIADD R12, R0, 0x26 ;  /* 0x00000026000c7836 */ /* 0x000fe20000000000 */
[----:B------:R3:W-:Y:S01]  /*6580*/  @P4 STG.E.U16 desc[UR16][R6.64], R5 ;  /* 0x0000000506004986 */ /* 0x0007e2000c101510 */
[C---:B------:R-:W-:Y:S02]  /*6590*/  LEA R8, P4, R10.reuse, R2, 0x1 ;  /* 0x000000020a087211 */ /* 0x040fe400078808ff */
[----:B------:R-:W-:Y:S02]  /*65a0*/  F2FP.BF16.F32.PACK_AB R100, R101, R100 ;  /* 0x000000646564723e */ /* 0x000fe400000010ff */
[----:B------:R-:W-:-:S02]  /*65b0*/  LEA.HI.X.SX32 R9, R10, R3, 0x1, P4 ;  /* 0x000000030a097211 */ /* 0x000fc400020f0eff */
[----:B------:R-:W-:Y:S02]  /*65c0*/  LEA R4, P4, R11, R2, 0x1 ;  /* 0x000000020b047211 */ /* 0x000fe400078808ff */
[----:B------:R-:W-:Y:S01]  /*65d0*/  F2FP.BF16.F32.PACK_AB R102, R103, R102 ;  /* 0x000000666766723e */ /* 0x000fe200000010ff */
[----:B------:R4:W-:Y:S01]  /*65e0*/  @P2 STG.E.U16 desc[UR16][R8.64], R32 ;  /* 0x0000002008002986 */ /* 0x0009e2000c101510 */
[----:B------:R-:W-:Y:S01]  /*65f0*/  F2FP.BF16.F32.PACK_AB R104, R105, R104 ;  /* 0x000000686968723e */ /* 0x000fe200000010ff */
[----:B---3--:R-:W-:Y:S01]  /*6600*/  VIADD R6, R0, 0x21 ;  /* 0x0000002100067836 */ /* 0x008fe20000000000 */
[C---:B------:R-:W-:Y:S01]  /*6610*/  LEA.HI.X.SX32 R5, R11.reuse, R3, 0x1, P4 ;  /* 0x000000030b057211 */ /* 0x040fe200020f0eff */
[----:B------:R-:W-:Y:S01]  /*6620*/  VIADD R11, R11, UR5 ;  /* 0x000000050b0b7c36 */ /* 0x000fe20008000000 */
[----:B------:R-:W-:Y:S02]  /*6630*/  PRMT R7, R32, 0x7632, R7 ;  /* 0x0000763220077816 */ /* 0x000fe40000000007 */
[----:B--2---:R-:W-:Y:S01]  /*6640*/  ISETP.LT.AND P2, PT, R6, UR6, !P0 ;  /* 0x0000000606007c0c */ /* 0x004fe2000c741270 */
[----:B------:R-:W2:Y:S01]  /*6650*/  LDCU UR6, c[0x0][0x39c] ;  /* 0x00007380ff0677ac */ /* 0x000ea20008000800 */
[C---:B------:R-:W-:Y:S01]  /*6660*/  VIADD R10, R11.reuse, UR5 ;  /* 0x000000050b0a7c36 */ /* 0x040fe20008000000 */
[----:B------:R3:W-:Y:S01]  /*6670*/  @P3 STG.E.U16 desc[UR16][R4.64], R7 ;  /* 0x0000000704003986 */ /* 0x0007e2000c101510 */
[----:B------:R-:W-:Y:S01]  /*6680*/  LEA R6, P3, R11, R2, 0x1 ;  /* 0x000000020b067211 */ /* 0x000fe200078608ff */
[C---:B----4-:R-:W-:Y:S01]  /*6690*/  VIADD R8, R0.reuse, 0x22 ;  /* 0x0000002200087836 */ /* 0x050fe20000000000 */
[----:B------:R-:W-:Y:S01]  /*66a0*/  F2FP.BF16.F32.PACK_AB R106, R107, R106 ;  /* 0x0000006a6b6a723e */ /* 0x000fe200000010ff */
[----:B------:R-:W-:Y:S01]  /*66b0*/  VIADD R9, R0, 0x23 ;  /* 0x0000002300097836 */ /* 0x000fe20000000000 */
[----:B------:R-:W-:-:S02]  /*66c0*/  F2FP.BF16.F32.PACK_AB R108, R109, R108 ;  /* 0x0000006c6d6c723e */ /* 0x000fc400000010ff */
[----:B------:R-:W-:Y:S02]  /*66d0*/  F2FP.BF16.F32.PACK_AB R110, R111, R110 ;  /* 0x0000006e6f6e723e */ /* 0x000fe400000010ff */
[----:B------:R-:W-:Y:S02]  /*66e0*/  F2FP.BF16.F32.PACK_AB R112, R113, R112 ;  /* 0x000000707170723e */ /* 0x000fe400000010ff */
[----:B------:R-:W-:Y:S01]  /*66f0*/  F2FP.BF16.F32.PACK_AB R114, R115, R114 ;  /* 0x000000727372723e */ /* 0x000fe200000010ff */
[----:B---3--:R-:W-:Y:S01]  /*6700*/  VIADD R4, R0, 0x24 ;  /* 0x0000002400047836 */ /* 0x008fe20000000000 */
[-C--:B------:R-:W-:Y:S02]  /*6710*/  LEA.HI.X.SX32 R7, R11, R3.reuse, 0x1, P3 ;  /* 0x000000030b077211 */ /* 0x080fe400018f0eff */
[----:B0-----:R-:W-:Y:S01]  /*6720*/  ISETP.LT.AND P3, PT, R8, UR4, !P0 ;  /* 0x0000000408007c0c */ /* 0x001fe2000c761270 */
[----:B------:R-:W0:Y:S01]  /*6730*/  LDCU UR4, c[0x0][0x39c] ;  /* 0x00007380ff0477ac */ /* 0x000e220008000800 */
[C---:B------:R-:W-:Y:S01]  /*6740*/  LEA R8, P4, R10.reuse, R2, 0x1 ;  /* 0x000000020a087211 */ /* 0x040fe200078808ff */
[----:B------:R-:W-:Y:S01]  /*6750*/  @P1 STG.E.U16 desc[UR16][R6.64], R34 ;  /* 0x0000002206001986 */ /* 0x000fe2000c101510 */
[----:B-1----:R-:W-:Y:S01]  /*6760*/  ISETP.LT.AND P1, PT, R9, UR7, !P0 ;  /* 0x0000000709007c0c */ /* 0x002fe2000c721270 */
[----:B------:R-:W1:Y:S01]  /*6770*/  LDCU UR7, c[0x0][0x39c] ;  /* 0x00007380ff0777ac */ /* 0x000e620008000800 */
[C---:B------:R-:W-:Y:S01]  /*6780*/  LEA.HI.X.SX32 R9, R10.reuse, R3, 0x1, P4 ;  /* 0x000000030a097211 */ /* 0x040fe200020f0eff */
[----:B------:R-:W-:Y:S01]  /*6790*/  VIADD R10, R10, UR5 ;  /* 0x000000050a0a7c36 */ /* 0x000fe20008000000 */
[----:B------:R-:W-:-:S02]  /*67a0*/  PRMT R5, R34, 0x7632, R5 ;  /* 0x0000763222057816 */ /* 0x000fc40000000005 */
[----:B--2---:R-:W-:Y:S01]  /*67b0*/  ISETP.LT.AND P4, PT, R4, UR6, !P0 ;  /* 0x0000000604007c0c */ /* 0x004fe2000c781270 */
[C---:B------:R-:W-:Y:S01]  /*67c0*/  VIADD R11, R10.reuse, UR5 ;  /* 0x000000050a0b7c36 */ /* 0x040fe20008000000 */
[----:B------:R-:W2:Y:S01]  /*67d0*/  LDCU UR6, c[0x0][0x39c] ;  /* 0x00007380ff0677ac */ /* 0x000ea20008000800 */
[----:B------:R3:W-:Y:S01]  /*67e0*/  @P5 STG.E.U16 desc[UR16][R8.64], R5 ;  /* 0x0000000508005986 */ /* 0x0007e2000c101510 */
[----:B------:R-:W-:Y:S02]  /*67f0*/  LEA R4, P5, R10, R2, 0x1 ;  /* 0x000000020a047211 */ /* 0x000fe400078a08ff */
[----:B------:R-:W-:Y:S02]  /*6800*/  F2FP.BF16.F32.PACK_AB R116, R117, R116 ;  /* 0x000000747574723e */ /* 0x000fe400000010ff */
[----:B------:R-:W-:Y:S02]  /*6810*/  F2FP.BF16.F32.PACK_AB R118, R119, R118 ;  /* 0x000000767776723e */ /* 0x000fe400000010ff */
[----:B------:R-:W-:-:S02]  /*6820*/  F2FP.BF16.F32.PACK_AB R120, R121, R120 ;  /* 0x000000787978723e */ /* 0x000fc400000010ff */
[----:B------:R-:W-:Y:S02]  /*6830*/  F2FP.BF16.F32.PACK_AB R122, R123, R122 ;  /* 0x0000007a7b7a723e */ /* 0x000fe400000010ff */
[----:B------:R-:W-:Y:S02]  /*6840*/  F2FP.BF16.F32.PACK_AB R124, R125, R124 ;  /* 0x0000007c7d7c723e */ /* 0x000fe400000010ff */
[-C--:B---3--:R-:W-:Y:S01]  /*6850*/  LEA.HI.X.SX32 R5, R10, R3.reuse, 0x1, P5 ;  /* 0x000000030a057211 */ /* 0x088fe200028f0eff */
[----:B------:R-:W-:Y:S01]  /*6860*/  VIADD R10, R0, 0x25 ;  /* 0x00000025000a7836 */ /* 0x000fe20000000000 */
[C---:B------:R-:W-:Y:S02]  /*6870*/  LEA R6, P5, R11.reuse, R2, 0x1 ;  /* 0x000000020b067211 */ /* 0x040fe400078a08ff */
[----:B------:R-:W-:Y:S01]  /*6880*/  PRMT R9, R36, 0x7632, R9 ;  /* 0x0000763224097816 */ /* 0x000fe20000000009 */
[----:B------:R3:W-:Y:S01]  /*6890*/  @P6 STG.E.U16 desc[UR16][R4.64], R36 ;  /* 0x0000002404006986 */ /* 0x0007e2000c101510 */
        /* <DEDUP_REMOVED lines=8> */
[----:B------:R-:W-:-:S02]  /*6920*/  F2FP.BF16.F32.PACK_AB R128, R129, R128 ;  /* 0x000000808180723e */ /* 0x000fc400000010ff */
[----:B------:R-:W-:Y:S01]  /*6930*/  F2FP.BF16.F32.PACK_AB R130, R131, R130 ;  /* 0x000000828382723e */ /* 0x000fe200000010ff */
[----:B---3--:R-:W-:Y:S01]  /*6940*/  VIADD R5, R0, 0x27 ;  /* 0x0000002700057836 */ /* 0x008fe20000000000 */
[----:B------:R-:W-:Y:S02]  /*6950*/  LEA R4, P6, R10, R2, 0x1 ;  /* 0x000000020a047211 */ /* 0x000fe400078c08ff */
[-C--:B----4-:R-:W-:Y:S01]  /*6960*/  LEA.HI.X.SX32 R9, R11, R3.reuse, 0x1, P2 ;  /* 0x000000030b097211 */ /* 0x090fe200010f0eff */
[----:B------:R-:W-:Y:S01]  /*6970*/  VIADD R7, R0, 0x28 ;  /* 0x0000002800077836 */ /* 0x000fe20000000000 */
[----:B--2---:R-:W-:Y:S01]  /*6980*/  ISETP.LT.AND P2, PT, R12, UR6, !P0 ;  /* 0x000000060c007c0c */ /* 0x004fe2000c741270 */
[----:B------:R-:W2:Y:S01]  /*6990*/  LDCU UR6, c[0x0][0x39c] ;  /* 0x00007380ff0677ac */ /* 0x000ea20008000800 */
[----:B------:R-:W-:Y:S01]  /*69a0*/  VIADD R12, R0, 0x2a ;  /* 0x0000002a000c7836 */ /* 0x000fe20000000000 */
[----:B------:R3:W-:Y:S01]  /*69b0*/  @P3 STG.E.U16 desc[UR16][R8.64], R38 ;  /* 0x0000002608003986 */ /* 0x0007e2000c101510 */
[----:B-1----:R-:W-:Y:S01]  /*69c0*/  ISETP.LT.AND P3, PT, R5, UR7, !P0 ;  /* 0x0000000705007c0c */ /* 0x002fe2000c761270 */
[----:B------:R-:W1:Y:S01]  /*69d0*/  LDCU UR7, c[0x0][0x39c] ;  /* 0x00007380ff0777ac */ /* 0x000e620008000800 */
[C---:B------:R-:W-:Y:S01]  /*69e0*/  LEA.HI.X.SX32 R5, R10.reuse, R3, 0x1, P6 ;  /* 0x000000030a057211 */ /* 0x040fe200030f0eff */
[----:B------:R-:W-:-:S04]  /*69f0*/  VIADD R10, R10, UR5 ;  /* 0x000000050a0a7c36 */ /* 0x000fc80008000000 */
[C---:B------:R-:W-:Y:S01]  /*6a00*/  VIADD R11, R10.reuse, UR5 ;  /* 0x000000050a0b7c36 */ /* 0x040fe20008000000 */
[----:B------:R-:W-:Y:S02]  /*6a10*/  LEA R6, P6, R10, R2, 0x1 ;  /* 0x000000020a067211 */ /* 0x000fe400078c08ff */
[----:B---3--:R-:W-:-:S05]  /*6a20*/  PRMT R9, R38, 0x7632, R9 ;  /* 0x0000763226097816 */ /* 0x008fca0000000009 */
[----:B------:R3:W-:Y:S01]  /*6a30*/  @P1 STG.E.U16 desc[UR16][R4.64], R9 ;  /* 0x0000000904001986 */ /* 0x0007e2000c101510 */
[----:B0-----:R-:W-:Y:S01]  /*6a40*/  ISETP.LT.AND P1, PT, R7, UR4, !P0 ;  /* 0x0000000407007c0c */ /* 0x001fe2000c721270 */
[----:B------:R-:W0:Y:S01]  /*6a50*/  LDCU UR4, c[0x0][0x39c] ;  /* 0x00007380ff0477ac */ /* 0x000e220008000800 */
[----:B------:R-:W-:Y:S01]  /*6a60*/  LEA.HI.X.SX32 R7, R10, R3, 0x1, P6 ;  /* 0x000000030a077211 */ /* 0x000fe200030f0eff */
[----:B------:R-:W-:Y:S01]  /*6a70*/  VIADD R10, R0, 0x29 ;  /* 0x00000029000a7836 */ /* 0x000fe20000000000 */
[----:B------:R-:W-:-:S03]  /*6a80*/  LEA R8, P6, R11, R2, 0x1 ;  /* 0x000000020b087211 */ /* 0x000fc600078c08ff */
[----:B------:R-:W-:Y:S01]  /*6a90*/  @P4 STG.E.U16 desc[UR16][R6.64], R40 ;  /* 0x0000002806004986 */ /* 0x000fe2000c101510 */
[----:B--2---:R-:W-:Y:S01]  /*6aa0*/  ISETP.LT.AND P4, PT, R10, UR6, !P0 ;  /* 0x000000060a007c0c */ /* 0x004fe2000c781270 */
[----:B------:R-:W2:Y:S01]  /*6ab0*/  LDCU UR6, c[0x0][0x39c] ;  /* 0x00007380ff0677ac */ /* 0x000ea20008000800 */
[C---:B---3--:R-:W-:Y:S01]  /*6ac0*/  LEA.HI.X.SX32 R9, R11.reuse, R3, 0x1, P6 ;  /* 0x000000030b097211 */ /* 0x048fe200030f0eff */
[----:B------:R-:W-:Y:S01]  /*6ad0*/  VIADD R11, R11, UR5 ;  /* 0x000000050b0b7c36 */ /* 0x000fe20008000000 */
[----:B------:R-:W-:-:S03]  /*6ae0*/  PRMT R5, R40, 0x7632, R5 ;  /* 0x0000763228057816 */ /* 0x000fc60000000005 */
[C---:B------:R-:W-:Y:S02]  /*6af0*/  VIADD R10, R11.reuse, UR5 ;  /* 0x000000050b0a7c36 */ /* 0x040fe40008000000 */
[----:B------:R3:W-:Y:S01]  /*6b00*/  @P5 STG.E.U16 desc[UR16][R8.64], R5 ;  /* 0x0000000508005986 */ /* 0x0007e2000c101510 */
[CC--:B------:R-:W-:Y:S02]  /*6b10*/  LEA R4, P5, R11.reuse, R2.reuse, 0x1 ;  /* 0x000000020b047211 */ /* 0x0c0fe400078a08ff */
[----:B0-----:R-:W-:Y:S01]  /*6b20*/  ISETP.LT.AND P6, PT, R12, UR4, !P0 ;  /* 0x000000040c007c0c */ /* 0x001fe2000c7c1270 */
[----:B------:R-:W0:Y:S01]  /*6b30*/  LDCU UR4, c[0x0][0x39c] ;  /* 0x00007380ff0477ac */ /* 0x000e220008000800 */
[C---:B------:R-:W-:Y:S01]  /*6b40*/  VIADD R12, R0.reuse, 0x30 ;  /* 0x00000030000c7836 */ /* 0x040fe20000000000 */
[----:B---3--:R-:W-:Y:S01]  /*6b50*/  LEA.HI.X.SX32 R5, R11, R3, 0x1, P5 ;  /* 0x000000030b057211 */ /* 0x008fe200028f0eff */
[----:B------:R-:W-:Y:S01]  /*6b60*/  VIADD R8, R0, 0x2b ;  /* 0x0000002b00087836 */ /* 0x000fe20000000000 */
[----:B------:R-:W-:-:S02]  /*6b70*/  LEA R6, P5, R10, R2, 0x1 ;  /* 0x000000020a067211 */ /* 0x000fc400078a08ff */
[----:B------:R-:W-:Y:S01]  /*6b80*/  PRMT R9, R42, 0x7632, R9 ;  /* 0x000076322a097816 */ /* 0x000fe20000000009 */
[----:B------:R3:W-:Y:S01]  /*6b90*/  @P2 STG.E.U16 desc[UR16][R4.64], R42 ;  /* 0x0000002a04002986 */ /* 0x0007e2000c101510 */
[C---:B------:R-:W-:Y:S01]  /*6ba0*/  LEA.HI.X.SX32 R7, R10.reuse, R3, 0x1, P5 ;  /* 0x000000030a077211 */ /* 0x040fe200028f0eff */
[----:B------:R-:W-:Y:S01]  /*6bb0*/  VIADD R10, R10, UR5 ;  /* 0x000000050a0a7c36 */ /* 0x000fe20008000000 */
[----:B--2---:R-:W-:Y:S01]  /*6bc0*/  ISETP.LT.AND P2, PT, R8, UR6, !P0 ;  /* 0x0000000608007c0c */ /* 0x004fe2000c741270 */
[----:B------:R-:W2:Y:S02]  /*6bd0*/  LDCU UR6, c[0x0][0x39c] ;  /* 0x00007380ff0677ac */ /* 0x000ea40008000800 */
[----:B------:R4:W-:Y:S01]  /*6be0*/  @P3 STG.E.U16 desc[UR16][R6.64], R9 ;  /* 0x0000000906003986 */ /* 0x0009e2000c101510 */
[C---:B------:R-:W-:Y:S01]  /*6bf0*/  LEA R8, P3, R10.reuse, R2, 0x1 ;  /* 0x000000020a087211 */ /* 0x040fe200078608ff */
[----:B------:R-:W-:Y:S02]  /*6c00*/  VIADD R11, R10, UR5 ;  /* 0x000000050a0b7c36 */ /* 0x000fe40008000000 */
[----:B---3--:R-:W-:-:S02]  /*6c10*/  VIADD R4, R0, 0x2c ;  /* 0x0000002c00047836 */ /* 0x008fc40000000000 */
[----:B------:R-:W-:Y:S01]  /*6c20*/  VIADD R5, R0, 0x2d ;  /* 0x0000002d00057836 */ /* 0x000fe20000000000 */
[-C--:B----4-:R-:W-:Y:S01]  /*6c30*/  LEA.HI.X.SX32 R9, R10, R3.reuse, 0x1, P3 ;  /* 0x000000030a097211 */ /* 0x090fe200018f0eff */
[----:B------:R-:W-:Y:S01]  /*6c40*/  VIADD R6, R0, 0x2e ;  /* 0x0000002e00067836 */ /* 0x000fe20000000000 */
[----:B0-----:R-:W-:Y:S01]  /*6c50*/  ISETP.LT.AND P3, PT, R4, UR4, !P0 ;  /* 0x0000000404007c0c */ /* 0x001fe2000c761270 */
[----:B------:R-:W0:Y:S01]  /*6c60*/  LDCU UR4, c[0x0][0x39c] ;  /* 0x00007380ff0477ac */ /* 0x000e220008000800 */
[----:B------:R-:W-:Y:S01]  /*6c70*/  LEA R4, P5, R11, R2, 0x1 ;  /* 0x000000020b047211 */ /* 0x000fe200078a08ff */
        /* <DEDUP_REMOVED lines=10> */
[----:B------:R-:W-:-:S04]  /*6d20*/  LEA R6, P4, R11, R2, 0x1 ;  /* 0x000000020b067211 */ /* 0x000fc800078808ff */
[-C--:B---3--:R-:W-:Y:S01]  /*6d30*/  LEA.HI.X.SX32 R7, R11, R3.reuse, 0x1, P4 ;  /* 0x000000030b077211 */ /* 0x088fe200020f0eff */
[----:B------:R-:W-:Y:S01]  /*6d40*/  VIADD R11, R0, 0x2f ;  /* 0x0000002f000b7836 */ /* 0x000fe20000000000 */
[-C--:B------:R-:W-:Y:S02]  /*6d50*/  LEA R8, P4, R10, R2.reuse, 0x1 ;  /* 0x000000020a087211 */ /* 0x080fe400078808ff */
[----:B------:R-:W-:Y:S01]  /*6d60*/  PRMT R5, R46, 0x7632, R5 ;  /* 0x000076322e057816 */ /* 0x000fe20000000005 */
[----:B------:R3:W-:Y:S01]  /*6d70*/  @P6 STG.E.U16 desc[UR16][R6.64], R46 ;  /* 0x0000002e06006986 */ /* 0x0007e2000c101510 */
[C---:B------:R-:W-:Y:S01]  /*6d80*/  LEA.HI.X.SX32 R9, R10.reuse, R3, 0x1, P4 ;  /* 0x000000030a097211 */ /* 0x040fe200020f0eff */
[----:B------:R-:W-:Y:S01]  /*6d90*/  VIADD R10, R10, UR5 ;  /* 0x000000050a0a7c36 */ /* 0x000fe20008000000 */
[----:B0-----:R-:W-:Y:S01]  /*6da0*/  ISETP.LT.AND P4, PT, R11, UR4, !P0 ;  /* 0x000000040b007c0c */ /* 0x001fe2000c781270 */
[----:B------:R-:W0:Y:S02]  /*6db0*/  LDCU UR4, c[0x0][0x39c] ;  /* 0x00007380ff0477ac */ /* 0x000e240008000800 */
[----:B------:R4:W-:Y:S01]  /*6dc0*/  @P2 STG.E.U16 desc[UR16][R8.64], R5 ;  /* 0x0000000508002986 */ /* 0x0009e2000c101510 */
[C---:B------:R-:W-:Y:S01]  /*6dd0*/  LEA R4, P2, R10.reuse, R2, 0x1 ;  /* 0x000000020a047211 */ /* 0x040fe200078408ff */
[----:B------:R-:W-:-:S02]  /*6de0*/  VIADD R11, R10, UR5 ;  /* 0x000000050a0b7c36 */ /* 0x000fc40008000000 */
[----:B---3--:R-:W-:-:S03]  /*6df0*/  VIADD R7, R0, 0x31 ;  /* 0x0000003100077836 */ /* 0x008fc60000000000 */
        /* <DEDUP_REMOVED lines=28> */
[-C--:B------:R-:W-:Y:S02]  /*6fc0*/  LEA R6, P4, R10, R2.reuse, 0x1 ;  /* 0x000000020a067211 */ /* 0x080fe400078808ff */
[----:B0-----:R-:W-:Y:S01]  /*6fd0*/  ISETP.LT.AND P6, PT, R12, UR4, !P0 ;  /* 0x000000040c007c0c */ /* 0x001fe2000c7c1270 */
[----:B------:R-:W0:Y:S01]  /*6fe0*/  LDCU UR4, c[0x0][0x39c] ;  /* 0x00007380ff0477ac */ /* 0x000e220008000800 */
[----:B------:R-:W-:Y:S01]  /*6ff0*/  VIADD R12, R0, 0x3a ;  /* 0x0000003a000c7836 */ /* 0x000fe20000000000 */
        /* <DEDUP_REMOVED lines=13> */
[C---:B------:R-:W-:Y:S01]  /*70d0*/  VIADD R7, R0.reuse, 0x37 ;  /* 0x0000003700077836 */ /* 0x040fe20000000000 */
[-C--:B----4-:R-:W-:Y:S01]  /*70e0*/  LEA.HI.X.SX32 R5, R11, R3.reuse, 0x1, P3 ;  /* 0x000000030b057211 */ /* 0x090fe200018f0eff */
[----:B------:R-:W-:Y:S01]  /*70f0*/  VIADD R8, R0, 0x38 ;  /* 0x0000003800087836 */ /* 0x000fe20000000000 */
[----:B0-----:R-:W-:Y:S01]  /*7100*/  ISETP.LT.AND P3, PT, R6, UR4, !P0 ;  /* 0x0000000406007c0c */ /* 0x001fe2000c761270 */
[----:B------:R-:W0:Y:S01]  /*7110*/  LDCU UR4, c[0x0][0x39c] ;  /* 0x00007380ff0477ac */ /* 0x000e220008000800 */
[C---:B------:R-:W-:Y:S01]  /*7120*/  LEA R6, P4, R10.reuse, R2, 0x1 ;  /* 0x000000020a067211 */ /* 0x040fe200078808ff */
[----:B------:R3:W-:Y:S01]  /*7130*/  @P1 STG.E.U16 desc[UR16][R4.64], R54 ;  /* 0x0000003604001986 */ /* 0x0007e2000c101510 */
[----:B-1----:R-:W-:Y:S01]  /*7140*/  ISETP.LT.AND P1, PT, R7, UR7, !P0 ;  /* 0x0000000707007c0c */ /* 0x002fe2000c721270 */
[----:B------:R-:W1:Y:S01]  /*7150*/  LDCU UR7, c[0x0][0x39c] ;  /* 0x00007380ff0777ac */ /* 0x000e620008000800 */
[C---:B------:R-:W-:Y:S01]  /*7160*/  LEA.HI.X.SX32 R7, R10.reuse, R3, 0x1, P4 ;  /* 0x000000030a077211 */ /* 0x040fe200020f0eff */
[----:B------:R-:W-:Y:S01]  /*7170*/  VIADD R10, R10, UR5 ;  /* 0x000000050a0a7c36 */ /* 0x000fe20008000000 */
[----:B--2---:R-:W-:Y:S01]  /*7180*/  ISETP.LT.AND P4, PT, R8, UR6, !P0 ;  /* 0x0000000608007c0c */ /* 0x004fe2000c781270 */
[----:B------:R-:W2:Y:S02]  /*7190*/  LDCU UR6, c[0x0][0x39c] ;  /* 0x00007380ff0677ac */ /* 0x000ea40008000800 */
[----:B------:R-:W-:Y:S01]  /*71a0*/  VIADD R11, R10, UR5 ;  /* 0x000000050a0b7c36 */ /* 0x000fe20008000000 */
[----:B---3--:R-:W-:-:S05]  /*71b0*/  PRMT R5, R54, 0x7632, R5 ;  /* 0x0000763236057816 */ /* 0x008fca0000000005 */
[----:B------:R3:W-:Y:S01]  /*71c0*/  @P5 STG.E.U16 desc[UR16][R6.64], R5 ;  /* 0x0000000506005986 */ /* 0x0007e2000c101510 */
[----:B------:R-:W-:-:S04]  /*71d0*/  LEA R8, P5, R10, R2, 0x1 ;  /* 0x000000020a087211 */ /* 0x000fc800078a08ff */
[----:B------:R-:W-:Y:S01]  /*71e0*/  LEA.HI.X.SX32 R9, R10, R3, 0x1, P5 ;  /* 0x000000030a097211 */ /* 0x000fe200028f0eff */
[----:B------:R-:W-:Y:S01]  /*71f0*/  VIADD R10, R0, 0x39 ;  /* 0x00000039000a7836 */ /* 0x000fe20000000000 */
[----:B------:R-:W-:-:S03]  /*7200*/  LEA R4, P5, R11, R2, 0x1 ;  /* 0x000000020b047211 */ /* 0x000fc600078a08ff */
[----:B------:R4:W-:Y:S01]  /*7210*/  @P6 STG.E.U16 desc[UR16][R8.64], R56 ;  /* 0x0000003808006986 */ /* 0x0009e2000c101510 */
[----:B---3--:R-:W-:Y:S02]  /*7220*/  PRMT R7, R56, 0x7632, R7 ;  /* 0x0000763238077816 */ /* 0x008fe40000000007 */
[C---:B------:R-:W-:Y:S01]  /*7230*/  LEA.HI.X.SX32 R5, R11.reuse, R3, 0x1, P5 ;  /* 0x000000030b057211 */ /* 0x040fe200028f0eff */
[----:B------:R-:W-:Y:S01]  /*7240*/  VIADD R11, R11, UR5 ;  /* 0x000000050b0b7c36 */ /* 0x000fe20008000000 */
[----:B0-----:R-:W-:Y:S01]  /*7250*/  ISETP.LT.AND P5, PT, R10, UR4, !P0 ;  /* 0x000000040a007c0c */ /* 0x001fe2000c7a1270 */
[----:B------:R-:W0:Y:S02]  /*7260*/  LDCU UR4, c[0x0][0x39c] ;  /* 0x00007380ff0477ac */ /* 0x000e240008000800 */
[----:B------:R3:W-:Y:S01]  /*7270*/  @P2 STG.E.U16 desc[UR16][R4.64], R7 ;  /* 0x0000000704002986 */ /* 0x0007e2000c101510 */
[C---:B------:R-:W-:Y:S01]  /*7280*/  LEA R6, P2, R11.reuse, R2, 0x1 ;  /* 0x000000020b067211 */ /* 0x040fe200078408ff */
[----:B------:R-:W-:-:S02]  /*7290*/  VIADD R10, R11, UR5 ;  /* 0x000000050b0a7c36 */ /* 0x000fc40008000000 */
[----:B----4-:R-:W-:-:S03]  /*72a0*/  VIADD R9, R0, 0x3b ;  /* 0x0000003b00097836 */ /* 0x010fc60000000000 */
[----:B------:R-:W-:Y:S02]  /*72b0*/  LEA R8, P6, R10, R2, 0x1 ;  /* 0x000000020a087211 */ /* 0x000fe400078c08ff */
[-C--:B---3--:R-:W-:Y:S01]  /*72c0*/  LEA.HI.X.SX32 R7, R11, R3.reuse, 0x1, P2 ;  /* 0x000000030b077211 */ /* 0x088fe200010f0eff */
        /* <DEDUP_REMOVED lines=18> */
[----:B------:R4:W-:Y:S01]  /*73f0*/  @P4 STG.E.U16 desc[UR16][R4.64], R60 ;  /* 0x0000003c04004986 */ /* 0x0009e2000c101510 */
[----:B--2---:R-:W-:Y:S01]  /*7400*/  ISETP.LT.AND P4, PT, R10, UR6, !P0 ;  /* 0x000000060a007c0c */ /* 0x004fe2000c781270 */
[----:B------:R-:W2:Y:S01]  /*7410*/  LDCU UR6, c[0x0][0x39c] ;  /* 0x00007380ff0677ac */ /* 0x000ea20008000800 */
[C---:B---3--:R-:W-:Y:S01]  /*7420*/  LEA.HI.X.SX32 R7, R11.reuse, R3, 0x1, P6 ;  /* 0x000000030b077211 */ /* 0x048fe200030f0eff */
[----:B------:R-:W-:-:S04]  /*7430*/  VIADD R11, R11, UR5 ;  /* 0x000000050b0b7c36 */ /* 0x000fc80008000000 */
[C---:B------:R-:W-:Y:S01]  /*7440*/  VIADD R10, R11.reuse, UR5 ;  /* 0x000000050b0a7c36 */ /* 0x040fe20008000000 */
[----:B----4-:R-:W-:Y:S02]  /*7450*/  PRMT R5, R60, 0x7632, R5 ;  /* 0x000076323c057816 */ /* 0x010fe40000000005 */
[----:B0-----:R-:W-:Y:S01]  /*7460*/  ISETP.LT.AND P6, PT, R12, UR4, !P0 ;  /* 0x000000040c007c0c */ /* 0x001fe2000c7c1270 */
[----:B------:R-:W0:Y:S01]  /*7470*/  LDCU UR4, c[0x0][0x39c] ;  /* 0x00007380ff0477ac */ /* 0x000e220008000800 */
[----:B------:R-:W-:Y:S01]  /*7480*/  VIADD R12, R0, 0x44 ;  /* 0x00000044000c7836 */ /* 0x000fe20000000000 */
[----:B------:R3:W-:Y:S01]  /*7490*/  @P5 STG.E.U16 desc[UR16][R6.64], R5 ;  /* 0x0000000506005986 */ /* 0x0007e2000c101510 */
[----:B------:R-:W-:-:S04]  /*74a0*/  LEA R8, P5, R11, R2, 0x1 ;  /* 0x000000020b087211 */ /* 0x000fc800078a08ff */
[----:B------:R-:W-:Y:S02]  /*74b0*/  LEA.HI.X.SX32 R9, R11, R3, 0x1, P5 ;  /* 0x000000030b097211 */ /* 0x000fe400028f0eff */
[----:B------:R-:W-:-:S03]  /*74c0*/  LEA R4, P5, R10, R2, 0x1 ;  /* 0x000000020a047211 */ /* 0x000fc600078a08ff */
[----:B------:R4:W-:Y:S01]  /*74d0*/  @P2 STG.E.U16 desc[UR16][R8.64], R62 ;  /* 0x0000003e08002986 */ /* 0x0009e2000c101510 */
        /* <DEDUP_REMOVED lines=9> */
[----:B----4-:R-:W-:-:S02]  /*7570*/  VIADD R8, R0, 0x40 ;  /* 0x0000004000087836 */ /* 0x010fc40000000000 */
[----:B------:R-:W-:Y:S01]  /*7580*/  VIADD R9, R0, 0x41 ;  /* 0x0000004100097836 */ /* 0x000fe20000000000 */
[-C--:B---3--:R-:W-:Y:S01]  /*7590*/  LEA.HI.X.SX32 R7, R10, R3.reuse, 0x1, P3 ;  /* 0x000000030a077211 */ /* 0x088fe200018f0eff */
        /* <DEDUP_REMOVED lines=92> */
[CC--:B------:R-:W-:Y:S02]  /*7b60*/  LEA R8, P5, R11.reuse, R2.reuse, 0x1 ;  /* 0x000000020b087211 */ /* 0x0c0fe400078a08ff */
        /* <DEDUP_REMOVED lines=110> */
[----:B------:R-:W-:Y:S01]  /*8250*/  VIADD R11, R10, UR5 ;  /* 0x000000050a0b7c36 */ /* 0x000fe20008000000 */
        /* <DEDUP_REMOVED lines=19> */
[C---:B------:R-:W-:Y:S01]  /*8390*/  VIADD R9, R0.reuse, 0x5f ;  /* 0x0000005f00097836 */ /* 0x040fe20000000000 */
[-C--:B---3--:R-:W-:Y:S01]  /*83a0*/  LEA.HI.X.SX32 R7, R11, R3.reuse, 0x1, P3 ;  /* 0x000000030b077211 */ /* 0x088fe200018f0eff */
        /* <DEDUP_REMOVED lines=73> */
[----:B------:R-:W-:-:S03]  /*8840*/  VIADD R5, R0, 0x69 ;  /* 0x0000006900057836 */ /* 0x000fc60000000000 */
[----:B0-----:R-:W-:Y:S01]  /*8850*/  ISETP.LT.AND P5, PT, R4, UR4, !P0 ;  /* 0x0000000404007c0c */ /* 0x001fe2000c7a1270 */
[----:B----4-:R-:W-:Y:S01]  /*8860*/  VIADD R6, R0, 0x6a ;  /* 0x0000006a00067836 */ /* 0x010fe20000000000 */
[-C--:B------:R-:W-:Y:S01]  /*8870*/  LEA.HI.X.SX32 R9, R10, R3.reuse, 0x1, P3 ;  /* 0x000000030a097211 */ /* 0x080fe200018f0eff */
[----:B------:R-:W0:Y:S01]  /*8880*/  LDCU UR4, c[0x0][0x39c] ;  /* 0x00007380ff0477ac */ /* 0x000e220008000800 */
[-C--:B------:R-:W-:Y:S02]  /*8890*/  LEA R4, P3, R11, R2.reuse, 0x1 ;  /* 0x000000020b047211 */ /* 0x080fe400078608ff */
[----:B------:R-:W-:Y:S01]  /*88a0*/  PRMT R7, R104, 0x7632, R7 ;  /* 0x0000763268077816 */ /* 0x000fe20000000007 */
[----:B------:R-:W-:Y:S01]  /*88b0*/  @P1 STG.E.U16 desc[UR16][R8.64], R104 ;  /* 0x0000006808001986 */ /* 0x000fe2000c101510 */
[----:B-1----:R-:W-:Y:S01]  /*88c0*/  ISETP.LT.AND P1, PT, R5, UR7, !P0 ;  /* 0x0000000705007c0c */ /* 0x002fe2000c721270 */
[----:B------:R-:W1:Y:S01]  /*88d0*/  LDCU UR7, c[0x0][0x39c] ;  /* 0x00007380ff0777ac */ /* 0x000e620008000800 */
[C---:B------:R-:W-:Y:S01]  /*88e0*/  LEA.HI.X.SX32 R5, R11.reuse, R3, 0x1, P3 ;  /* 0x000000030b057211 */ /* 0x040fe200018f0eff */
[----:B------:R-:W-:Y:S01]  /*88f0*/  VIADD R11, R11, UR5 ;  /* 0x000000050b0b7c36 */ /* 0x000fe20008000000 */
[----:B--2---:R-:W-:Y:S01]  /*8900*/  ISETP.LT.AND P3, PT, R6, UR6, !P0 ;  /* 0x0000000606007c0c */ /* 0x004fe2000c761270 */
[----:B------:R-:W2:Y:S02]  /*8910*/  LDCU UR6, c[0x0][0x39c] ;  /* 0x00007380ff0677ac */ /* 0x000ea40008000800 */
[----:B------:R3:W-:Y:S01]  /*8920*/  @P4 STG.E.U16 desc[UR16][R4.64], R7 ;  /* 0x0000000704004986 */ /* 0x0007e2000c101510 */
[C---:B------:R-:W-:Y:S01]  /*8930*/  LEA R6, P4, R11.reuse, R2, 0x1 ;  /* 0x000000020b067211 */ /* 0x040fe200078808ff */
[----:B------:R-:W-:-:S03]  /*8940*/  VIADD R10, R11, UR5 ;  /* 0x000000050b0a7c36 */ /* 0x000fc60008000000 */
        /* <DEDUP_REMOVED lines=42> */
[----:B----4-:R-:W-:-:S04]  /*8bf0*/  LEA R8, P6, R11, R2, 0x1 ;  /* 0x000000020b087211 */ /* 0x010fc800078c08ff */
[CC--:B------:R-:W-:Y:S01]  /*8c00*/  LEA.HI.X.SX32 R9, R11.reuse, R3.reuse, 0x1, P6 ;  /* 0x000000030b097211 */ /* 0x0c0fe200030f0eff */
[----:B------:R-:W-:Y:S01]  /*8c10*/  VIADD R11, R11, UR5 ;  /* 0x000000050b0b7c36 */ /* 0x000fe20008000000 */
[----:B---3--:R-:W-:Y:S01]  /*8c20*/  LEA.HI.X.SX32 R7, R10, R3, 0x1, P4 ;  /* 0x000000030a077211 */ /* 0x008fe200020f0eff */
[----:B------:R-:W-:Y:S01]  /*8c30*/  VIADD R4, R0, 0x71 ;  /* 0x0000007100047836 */ /* 0x000fe20000000000 */
[----:B0-----:R-:W-:Y:S01]  /*8c40*/  ISETP.LT.AND P4, PT, R12, UR4, !P0 ;  /* 0x000000040c007c0c */ /* 0x001fe2000c781270 */
[----:B------:R-:W0:Y:S01]  /*8c50*/  LDCU UR4, c[0x0][0x39c] ;  /* 0x00007380ff0477ac */ /* 0x000e220008000800 */
[----:B------:R-:W-:Y:S01]  /*8c60*/  PRMT R5, R112, 0x7632, R5 ;  /* 0x0000763270057816 */ /* 0x000fe20000000005 */
[----:B------:R3:W-:Y:S01]  /*8c70*/  @P2 STG.E.U16 desc[UR16][R6.64], R112 ;  /* 0x0000007006002986 */ /* 0x0007e2000c101510 */
[----:B--2---:R-:W-:Y:S01]  /*8c80*/  ISETP.LT.AND P2, PT, R4, UR6, !P0 ;  /* 0x0000000604007c0c */ /* 0x004fe2000c741270 */
[----:B------:R-:W2:Y:S01]  /*8c90*/  LDCU UR6, c[0x0][0x39c] ;  /* 0x00007380ff0677ac */ /* 0x000ea20008000800 */
[C---:B------:R-:W-:Y:S01]  /*8ca0*/  VIADD R10, R11.reuse, UR5 ;  /* 0x000000050b0a7c36 */ /* 0x040fe20008000000 */
[----:B------:R4:W-:Y:S01]  /*8cb0*/  @P5 STG.E.U16 desc[UR16][R8.64], R5 ;  /* 0x0000000508005986 */ /* 0x0009e2000c101510 */
[----:B------:R-:W-:Y:S01]  /*8cc0*/  LEA R4, P5, R11, R2, 0x1 ;  /* 0x000000020b047211 */ /* 0x000fe200078a08ff */
[----:B------:R-:W-:-:S02]  /*8cd0*/  VIADD R12, R0, 0x76 ;  /* 0x00000076000c7836 */ /* 0x000fc40000000000 */
[C---:B---3--:R-:W-:Y:S02]  /*8ce0*/  VIADD R6, R0.reuse, 0x72 ;  /* 0x0000007200067836 */ /* 0x048fe40000000000 */
        /* <DEDUP_REMOVED lines=21> */
[----:B0-----:R-:W-:Y:S01]  /*8e40*/  ISETP.LT.AND P4, PT, R10, UR4, !P0 ;  /* 0x000000040a007c0c */ /* 0x001fe2000c781270 */
[----:B------:R-:W0:Y:S01]  /*8e50*/  LDCU UR4, c[0x0][0x39c] ;  /* 0x00007380ff0477ac */ /* 0x000e220008000800 */
[----:B---3--:R-:W-:Y:S02]  /*8e60*/  PRMT R7, R116, 0x7632, R7 ;  /* 0x0000763274077816 */ /* 0x008fe40000000007 */
[C---:B------:R-:W-:Y:S01]  /*8e70*/  LEA.HI.X.SX32 R5, R11.reuse, R3, 0x1, P3 ;  /* 0x000000030b057211 */ /* 0x040fe200018f0eff */
[----:B------:R-:W-:Y:S01]  /*8e80*/  VIADD R11, R11, UR5 ;  /* 0x000000050b0b7c36 */ /* 0x000fe20008000000 */
[----:B--2---:R-:W-:Y:S01]  /*8e90*/  ISETP.LT.AND P3, PT, R12, UR6, !P0 ;  /* 0x000000060c007c0c */ /* 0x004fe2000c761270 */
[----:B------:R-:W2:Y:S01]  /*8ea0*/  LDCU UR6, c[0x0][0x39c] ;  /* 0x00007380ff0677ac */ /* 0x000ea20008000800 */
[----:B------:R-:W-:Y:S01]  /*8eb0*/  VIADD R12, R0, 0x7d ;  /* 0x0000007d000c7836 */ /* 0x000fe20000000000 */
[----:B------:R3:W-:Y:S01]  /*8ec0*/  @P2 STG.E.U16 desc[UR16][R4.64], R7 ;  /* 0x0000000704002986 */ /* 0x0007e2000c101510 */
[C---:B------:R-:W-:Y:S01]  /*8ed0*/  LEA R6, P2, R11.reuse, R2, 0x1 ;  /* 0x000000020b067211 */ /* 0x040fe200078408ff */
[----:B------:R-:W-:-:S02]  /*8ee0*/  VIADD R10, R11, UR5 ;  /* 0x000000050b0a7c36 */ /* 0x000fc40008000000 */
[C---:B----4-:R-:W-:Y:S01]  /*8ef0*/  VIADD R9, R0.reuse, 0x77 ;  /* 0x0000007700097836 */ /* 0x050fe20000000000 */
[-C--:B---3--:R-:W-:Y:S01]  /*8f00*/  LEA.HI.X.SX32 R7, R11, R3.reuse, 0x1, P2 ;  /* 0x000000030b077211 */ /* 0x088fe200010f0eff */
[----:B------:R-:W-:Y:S01]  /*8f10*/  VIADD R4, R0, 0x78 ;  /* 0x0000007800047836 */ /* 0x000fe20000000000 */
[-C--:B------:R-:W-:Y:S02]  /*8f20*/  LEA R8, P2, R10, R2.reuse, 0x1 ;  /* 0x000000020a087211 */ /* 0x080fe400078408ff */
[----:B------:R-:W-:Y:S01]  /*8f30*/  PRMT R5, R118, 0x7632, R5 ;  /* 0x0000763276057816 */ /* 0x000fe20000000005 */
[----:B------:R-:W-:Y:S01]  /*8f40*/  @P6 STG.E.U16 desc[UR16][R6.64], R118 ;  /* 0x0000007606006986 */ /* 0x000fe2000c101510 */
[----:B-1----:R-:W-:Y:S01]  /*8f50*/  ISETP.LT.AND P6, PT, R9, UR7, !P0 ;  /* 0x0000000709007c0c */ /* 0x002fe2000c7c1270 */
[----:B------:R-:W1:Y:S01]  /*8f60*/  LDCU UR7, c[0x0][0x39c] ;  /* 0x00007380ff0777ac */ /* 0x000e620008000800 */
[C---:B------:R-:W-:Y:S01]  /*8f70*/  LEA.HI.X.SX32 R9, R10.reuse, R3, 0x1, P2 ;  /* 0x000000030a097211 */ /* 0x040fe200010f0eff */
[----:B------:R-:W-:Y:S01]  /*8f80*/  VIADD R10, R10, UR5 ;  /* 0x000000050a0a7c36 */ /* 0x000fe20008000000 */
[----:B0-----:R-:W-:Y:S01]  /*8f90*/  ISETP.LT.AND P2, PT, R4, UR4, !P0 ;  /* 0x0000000404007c0c */ /* 0x001fe2000c741270 */
[----:B------:R-:W0:Y:S02]  /*8fa0*/  LDCU UR4, c[0x0][0x39c] ;  /* 0x00007380ff0477ac */ /* 0x000e240008000800 */
[----:B------:R3:W-:Y:S01]  /*8fb0*/  @P1 STG.E.U16 desc[UR16][R8.64], R5 ;  /* 0x0000000508001986 */ /* 0x0007e2000c101510 */
[C---:B------:R-:W-:Y:S01]  /*8fc0*/  LEA R4, P1, R10.reuse, R2, 0x1 ;  /* 0x000000020a047211 */ /* 0x040fe200078208ff */
[----:B------:R-:W-:-:S03]  /*8fd0*/  VIADD R11, R10, UR5 ;  /* 0x000000050a0b7c36 */ /* 0x000fc60008000000 */
[-C--:B---3--:R-:W-:Y:S01]  /*8fe0*/  LEA.HI.X.SX32 R5, R10, R3.reuse, 0x1, P1 ;  /* 0x000000030a057211 */ /* 0x088fe200008f0eff */
[C---:B------:R-:W-:Y:S01]  /*8ff0*/  VIADD R10, R0.reuse, 0x79 ;  /* 0x00000079000a7836 */ /* 0x040fe20000000000 */
[C---:B------:R-:W-:Y:S01]  /*9000*/  LEA R6, P1, R11.reuse, R2, 0x1 ;  /* 0x000000020b067211 */ /* 0x040fe200078208ff */
[----:B------:R-:W-:Y:S02]  /*9010*/  VIADD R9, R0, 0x7a ;  /* 0x0000007a00097836 */ /* 0x000fe40000000000 */
[----:B------:R3:W-:Y:S01]  /*9020*/  @P5 STG.E.U16 desc[UR16][R4.64], R120 ;  /* 0x0000007804005986 */ /* 0x0007e2000c101510 */
[C---:B------:R-:W-:Y:S01]  /*9030*/  LEA.HI.X.SX32 R7, R11.reuse, R3, 0x1, P1 ;  /* 0x000000030b077211 */ /* 0x040fe200008f0eff */
[----:B------:R-:W-:Y:S01]  /*9040*/  VIADD R11, R11, UR5 ;  /* 0x000000050b0b7c36 */ /* 0x000fe20008000000 */
[----:B--2---:R-:W-:Y:S01]  /*9050*/  ISETP.LT.AND P1, PT, R10, UR6, !P0 ;  /* 0x000000060a007c0c */ /* 0x004fe2000c721270 */
[----:B------:R-:W-:Y:S01]  /*9060*/  VIADD R10, R0, 0x7b ;  /* 0x0000007b000a7836 */ /* 0x000fe20000000000 */
[----:B0-----:R-:W-:Y:S01]  /*9070*/  ISETP.LT.AND P5, PT, R9, UR4, !P0 ;  /* 0x0000000409007c0c */ /* 0x001fe2000c7a1270 */
[----:B------:R-:W0:Y:S01]  /*9080*/  LDCU UR4, c[0x0][0x39c] ;  /* 0x00007380ff0477ac */ /* 0x000e220008000800 */
[----:B------:R-:W2:Y:S01]  /*9090*/  LDCU UR6, c[0x0][0x39c] ;  /* 0x00007380ff0677ac */ /* 0x000ea20008000800 */
[----:B---3--:R-:W-:-:S05]  /*90a0*/  PRMT R5, R120, 0x7632, R5 ;  /* 0x0000763278057816 */ /* 0x008fca0000000005 */
[----:B------:R3:W-:Y:S01]  /*90b0*/  @P4 STG.E.U16 desc[UR16][R6.64], R5 ;  /* 0x0000000506004986 */ /* 0x0007e2000c101510 */
[----:B------:R-:W-:-:S04]  /*90c0*/  LEA R8, P4, R11, R2, 0x1 ;  /* 0x000000020b087211 */ /* 0x000fc800078808ff */
[C---:B------:R-:W-:Y:S01]  /*90d0*/  LEA.HI.X.SX32 R9, R11.reuse, R3, 0x1, P4 ;  /* 0x000000030b097211 */ /* 0x040fe200020f0eff */
[----:B------:R-:W-:Y:S01]  /*90e0*/  VIADD R11, R11, UR5 ;  /* 0x000000050b0b7c36 */ /* 0x000fe20008000000 */
[----:B-1----:R-:W-:-:S03]  /*90f0*/  ISETP.LT.AND P4, PT, R10, UR7, !P0 ;  /* 0x000000070a007c0c */ /* 0x002fc6000c781270 */
[----:B------:R1:W-:Y:S01]  /*9100*/  @P3 STG.E.U16 desc[UR16][R8.64], R122 ;  /* 0x0000007a08003986 */ /* 0x0003e2000c101510 */
[C---:B------:R-:W-:Y:S01]  /*9110*/  LEA R4, P3, R11.reuse, R2, 0x1 ;  /* 0x000000020b047211 */ /* 0x040fe200078608ff */
[----:B------:R-:W-:-:S03]  /*9120*/  VIADD R10, R11, UR5 ;  /* 0x000000050b0a7c36 */ /* 0x000fc60008000000 */
[----:B---3--:R-:W-:Y:S01]  /*9130*/  LEA.HI.X.SX32 R5, R11, R3, 0x1, P3 ;  /* 0x000000030b057211 */ /* 0x008fe200018f0eff */
[----:B------:R-:W-:Y:S01]  /*9140*/  VIADD R11, R0, 0x7c ;  /* 0x0000007c000b7836 */ /* 0x000fe20000000000 */
[----:B------:R-:W-:Y:S01]  /*9150*/  LEA R6, P3, R10, R2, 0x1 ;  /* 0x000000020a067211 */ /* 0x000fe200078608ff */
[----:B------:R-:W-:-:S03]  /*9160*/  VIADD R0, R0, 0x7f ;  /* 0x0000007f00007836 */ /* 0x000fc60000000000 */
[C---:B------:R-:W-:Y:S01]  /*9170*/  LEA.HI.X.SX32 R7, R10.reuse, R3, 0x1, P3 ;  /* 0x000000030a077211 */ /* 0x040fe200018f0eff */
[----:B------:R-:W-:Y:S01]  /*9180*/  VIADD R10, R10, UR5 ;  /* 0x000000050a0a7c36 */ /* 0x000fe20008000000 */
[----:B-1----:R-:W-:Y:S02]  /*9190*/  PRMT R9, R122, 0x7632, R9 ;  /* 0x000076327a097816 */ /* 0x002fe40000000009 */
[----:B0-----:R-:W-:Y:S01]  /*91a0*/  ISETP.LT.AND P3, PT, R11, UR4, !P0 ;  /* 0x000000040b007c0c */ /* 0x001fe2000c761270 */
[C---:B------:R-:W-:Y:S01]  /*91b0*/  VIADD R11, R10.reuse, UR5 ;  /* 0x000000050a0b7c36 */ /* 0x040fe20008000000 */
[----:B------:R-:W0:Y:S01]  /*91c0*/  LDCU UR4, c[0x0][0x39c] ;  /* 0x00007380ff0477ac */ /* 0x000e220008000800 */
[----:B------:R1:W-:Y:S04]  /*91d0*/  @P6 STG.E.U16 desc[UR16][R4.64], R9 ;  /* 0x0000000904006986 */ /* 0x0003e8000c101510 */
[----:B------:R3:W-:Y:S01]  /*91e0*/  @P2 STG.E.U16 desc[UR16][R6.64], R124 ;  /* 0x0000007c06002986 */ /* 0x0007e2000c101510 */
[----:B------:R-:W-:-:S04]  /*91f0*/  LEA R8, P2, R10, R2, 0x1 ;  /* 0x000000020a087211 */ /* 0x000fc800078408ff */
[----:B-1----:R-:W-:Y:S01]  /*9200*/  LEA.HI.X.SX32 R9, R10, R3, 0x1, P2 ;  /* 0x000000030a097211 */ /* 0x002fe200010f0eff */
[C---:B------:R-:W-:Y:S01]  /*9210*/  VIADD R10, R11.reuse, UR5 ;  /* 0x000000050b0a7c36 */ /* 0x040fe20008000000 */
[----:B------:R-:W-:Y:S02]  /*9220*/  PRMT R5, R124, 0x7632, R5 ;  /* 0x000076327c057816 */ /* 0x000fe40000000005 */
[----:B--2---:R-:W-:Y:S01]  /*9230*/  ISETP.LT.AND P2, PT, R12, UR6, !P0 ;  /* 0x000000060c007c0c */ /* 0x004fe2000c741270 */
[C---:B------:R-:W-:Y:S01]  /*9240*/  VIADD R13, R10.reuse, UR5 ;  /* 0x000000050a0d7c36 */ /* 0x040fe20008000000 */
[----:B------:R-:W1:Y:S01]  /*9250*/  LDCU UR6, c[0x0][0x39c] ;  /* 0x00007380ff0677ac */ /* 0x000e620008000800 */
[----:B------:R2:W-:Y:S01]  /*9260*/  @P1 STG.E.U16 desc[UR16][R8.64], R5 ;  /* 0x0000000508001986 */ /* 0x0005e2000c101510 */
[-C--:B------:R-:W-:Y:S01]  /*9270*/  LEA R4, P1, R11, R2.reuse, 0x1 ;  /* 0x000000020b047211 */ /* 0x080fe200078208ff */
[----:B------:R-:W-:Y:S01]  /*9280*/  VIADD R14, R13, UR5 ;  /* 0x000000050d0e7c36 */ /* 0x000fe20008000000 */
[----:B---3--:R-:W-:-:S03]  /*9290*/  LEA R6, P6, R10, R2, 0x1 ;  /* 0x000000020a067211 */ /* 0x008fc600078c08ff */
[----:B------:R-:W-:Y:S01]  /*92a0*/  VIADD R15, R14, UR5 ;  /* 0x000000050e0f7c36 */ /* 0x000fe20008000000 */
[-C--:B------:R-:W-:Y:S02]  /*92b0*/  LEA.HI.X.SX32 R7, R10, R3.reuse, 0x1, P6 ;  /* 0x000000030a077211 */ /* 0x080fe400030f0eff */
[-C--:B------:R-:W-:Y:S01]  /*92c0*/  LEA R12, P6, R14, R2.reuse, 0x1 ;  /* 0x000000020e0c7211 */ /* 0x080fe200078c08ff */
[----:B------:R-:W-:Y:S01]  /*92d0*/  VIADD R16, R15, UR5 ;  /* 0x000000050f107c36 */ /* 0x000fe20008000000 */
[----:B--2---:R-:W-:Y:S02]  /*92e0*/  LEA.HI.X.SX32 R5, R11, R3, 0x1, P1 ;  /* 0x000000030b057211 */ /* 0x004fe400008f0eff */
[----:B------:R-:W-:-:S03]  /*92f0*/  LEA R10, P1, R13, R2, 0x1 ;  /* 0x000000020d0a7211 */ /* 0x000fc600078208ff */
[----:B------:R2:W-:Y:S01]  /*9300*/  @P5 STG.E.U16 desc[UR16][R4.64], R126 ;  /* 0x0000007e04005986 */ /* 0x0005e2000c101510 */
[-C--:B------:R-:W-:Y:S02]  /*9310*/  LEA.HI.X.SX32 R11, R13, R3.reuse, 0x1, P1 ;  /* 0x000000030d0b7211 */ /* 0x080fe400008f0eff */
[-C--:B------:R-:W-:Y:S02]  /*9320*/  LEA.HI.X.SX32 R13, R14, R3.reuse, 0x1, P6 ;  /* 0x000000030e0d7211 */ /* 0x080fe400030f0eff */
[----:B------:R-:W-:Y:S02]  /*9330*/  LEA R8, P6, R16, R2, 0x1 ;  /* 0x0000000210087211 */ /* 0x000fe400078c08ff */
[----:B0-----:R-:W-:Y:S02]  /*9340*/  ISETP.LT.AND P1, PT, R17, UR4, !P0 ;  /* 0x0000000411007c0c */ /* 0x001fe4000c721270 */
[----:B-1----:R-:W-:Y:S02]  /*9350*/  ISETP.LT.AND P0, PT, R0, UR6, !P0 ;  /* 0x0000000600007c0c */ /* 0x002fe4000c701270 */
[----:B------:R-:W-:-:S02]  /*9360*/  LEA.HI.X.SX32 R9, R16, R3, 0x1, P6 ;  /* 0x0000000310097211 */ /* 0x000fc400030f0eff */
[----:B------:R-:W-:Y:S02]  /*9370*/  PRMT R0, R126, 0x7632, R0 ;  /* 0x000076327e007816 */ /* 0x000fe40000000000 */
[C---:B------:R-:W-:Y:S02]  /*9380*/  LEA R2, P6, R15.reuse, R2, 0x1 ;  /* 0x000000020f027211 */ /* 0x040fe400078c08ff */
[----:B--2---:R-:W-:Y:S01]  /*9390*/  PRMT R5, R128, 0x7632, R5 ;  /* 0x0000763280057816 */ /* 0x004fe20000000005 */
[----:B------:R0:W-:Y:S01]  /*93a0*/  @P4 STG.E.U16 desc[UR16][R6.64], R0 ;  /* 0x0000000006004986 */ /* 0x0001e2000c101510 */
[----:B------:R-:W-:-:S03]  /*93b0*/  LEA.HI.X.SX32 R3, R15, R3, 0x1, P6 ;  /* 0x000000030f037211 */ /* 0x000fc600030f0eff */
[----:B------:R1:W-:Y:S04]  /*93c0*/  @P3 STG.E.U16 desc[UR16][R10.64], R128 ;  /* 0x000000800a003986 */ /* 0x0003e8000c101510 */
[----:B------:R1:W-:Y:S01]  /*93d0*/  @P2 STG.E.U16 desc[UR16][R12.64], R5 ;  /* 0x000000050c002986 */ /* 0x0003e2000c101510 */
[----:B0-----:R-:W-:-:S03]  /*93e0*/  PRMT R7, R130, 0x7632, R7 ;  /* 0x0000763282077816 */ /* 0x001fc60000000007 */
[----:B------:R1:W-:Y:S04]  /*93f0*/  @P1 STG.E.U16 desc[UR16][R2.64], R130 ;  /* 0x0000008202001986 */ /* 0x0003e8000c101510 */
[----:B------:R1:W-:Y:S01]  /*9400*/  @P0 STG.E.U16 desc[UR16][R8.64], R7 ;  /* 0x0000000708000986 */ /* 0x0003e2000c101510 */
[----:B-----5:R-:W-:Y:S06]  /*9410*/  BAR.SYNC.DEFER_BLOCKING 0x0 ;  /* 0x0000000000007b1d */ /* 0x020fec0000010000 */
[----:B------:R-:W-:Y:S05]  /*9420*/  BRA.U UP0, `(.L_x_20) ;  /* 0x0000000100a07547 */ /* 0x000fea000b800000 */
[----:B------:R-:W0:Y:S01]  /*9430*/  S2UR UR5, SR_CgaCtaId ;  /* 0x00000000000579c3 */ /* 0x000e220000008800 */
[----:B------:R-:W-:Y:S01]  /*9440*/  NOP ;  /* 0x0000000000007918 */ /* 0x000fe20000000000 */
[----:B------:R-:W-:Y:S01]  /*9450*/  UMOV UR4, 0x50 ;  /* 0x0000005000047882 */ /* 0x000fe20000000000 */
[----:B------:R-:W-:Y:S02]  /*9460*/  IMAD.U32 R0, RZ, RZ, UR18 ;  /* 0x00000012ff007e24 */ /* 0x000fe4000f8e00ff */
[----:B-1----:R-:W-:Y:S02]  /*9470*/  IMAD.MOV.U32 R3, RZ, RZ, 0xff ;  /* 0x000000ffff037424 */ /* 0x002fe400078e00ff */
[----:B------:R-:W-:Y:S01]  /*9480*/  IMAD.MOV.U32 R7, RZ, RZ, 0x1 ;  /* 0x00000001ff077424 */ /* 0x000fe200078e00ff */
[----:B------:R-:W-:-:S04]  /*9490*/  LOP3.LUT R0, R0, 0xffff, RZ, 0xc0, !PT ;  /* 0x0000ffff00007812 */ /* 0x000fc800078ec0ff */
[----:B------:R-:W-:-:S05]  /*94a0*/  SHF.R.U32.HI R0, RZ, 0x5, R0 ;  /* 0x00000005ff007819 */ /* 0x000fca0000011600 */
[----:B------:R-:W-:Y:S01]  /*94b0*/  VIADD R2, R0, 0x10 ;  /* 0x0000001000027836 */ /* 0x000fe20000000000 */
[----:B------:R-:W-:Y:S01]  /*94c0*/  SHF.L.U32 R0, R3, R0, RZ ;  /* 0x0000000003007219 */ /* 0x000fe200000006ff */
[----:B0-----:R-:W-:-:S03]  /*94d0*/  ULEA UR6, UR5, UR4, 0x18 ;  /* 0x0000000405067291 */ /* 0x001fc6000f8ec0ff */
[----:B------:R-:W-:-:S04]  /*94e0*/  SHF.L.U32 R3, R7, R2, RZ ;  /* 0x0000000207037219 */ /* 0x000fc800000006ff */
[----:B------:R-:W-:Y:S02]  /*94f0*/  LOP3.LUT R0, R3, R0, RZ, 0xfc, !PT ;  /* 0x0000000003007212 */ /* 0x000fe400078efcff */
[----:B------:R-:W0:Y:S02]  /*9500*/  LDS R5, [UR6] ;  /* 0x00000006ff057984 */ /* 0x000e240008000800 */
[C---:B------:R-:W-:Y:S02]  /*9510*/  LOP3.LUT R2, R0.reuse, 0xffff, RZ, 0xc0, !PT ;  /* 0x0000ffff00027812 */ /* 0x040fe400078ec0ff */
[----:B0-----:R-:W-:-:S04]  /*9520*/  LOP3.LUT R3, R0, 0xffff, R5, 0x80, !PT ;  /* 0x0000ffff00037812 */ /* 0x001fc800078e8005 */
[----:B------:R-:W-:-:S13]  /*9530*/  ISETP.NE.AND P0, PT, R3, R2, PT ;  /* 0x000000020300720c */ /* 0x000fda0003f05270 */
[----:B------:R-:W-:Y:S05]  /*9540*/  @P0 BRA `(.L_x_21) ;  /* 0x0000000000500947 */ /* 0x000fea0003800000 */
[----:B------:R-:W-:Y:S02]  /*9550*/  SHF.R.U32.HI R5, RZ, 0x10, R5 ;  /* 0x00000010ff057819 */ /* 0x000fe40000011605 */
[----:B------:R-:W-:-:S04]  /*9560*/  SHF.R.U32.HI R2, RZ, 0x10, R0 ;  /* 0x00000010ff027819 */ /* 0x000fc80000011600 */
[----:B------:R-:W-:-:S04]  /*9570*/  LOP3.LUT R5, R5, R2, RZ, 0xc0, !PT ;  /* 0x0000000205057212 */ /* 0x000fc800078ec0ff */
[----:B------:R-:W-:-:S13]  /*9580*/  ISETP.NE.AND P0, PT, R5, R2, PT ;  /* 0x000000020500720c */ /* 0x000fda0003f05270 */
[----:B------:R-:W-:Y:S05]  /*9590*/  @P0 BRA `(.L_x_22) ;  /* 0x0000000000300947 */ /* 0x000fea0003800000 */
[----:B------:R-:W-:Y:S01]  /*95a0*/  R2UR UR4, R0 ;  /* 0x00000000000472ca */ /* 0x000fe200000e0000 */
[----:B------:R-:W-:Y:S01]  /*95b0*/  VOTEU.ANY UR5, UPT, PT ;  /* 0x0000000000057886 */ /* 0x000fe200038e0100 */
[----:B------:R-:W0:Y:S01]  /*95c0*/  S2R R0, SR_LANEID ;  /* 0x0000000000007919 */ /* 0x000e220000000000 */
[----:B------:R-:W-:-:S10]  /*95d0*/  UFLO.U32 UR5, UR5 ;  /* 0x00000005000572bd */ /* 0x000fd400080e0000 */
[----:B------:R-:W-:-:S06]  /*95e0*/  ULOP3.LUT UR4, URZ, UR4, URZ, 0x33, !UPT ;  /* 0x00000004ff047292 */ /* 0x000fcc000f8e33ff */
[----:B------:R-:W-:-:S04]  /*95f0*/  IMAD.U32 R2, RZ, RZ, UR4 ;  /* 0x00000004ff027e24 */ /* 0x000fc8000f8e00ff */
[----:B------:R-:W1:Y:S02]  /*9600*/  REDUX UR7, R2 ;  /* 0x00000000020773c4 */ /* 0x000e640000000000 */
[----:B------:R2:W-:Y:S01]  /*9610*/  UTCATOMSWS.AND URZ, UR4 ;  /* 0x0000000400ff79e3 */ /* 0x0005e20008000000 */
[----:B0-----:R-:W-:Y:S01]  /*9620*/  ISETP.EQ.U32.AND P0, PT, R0, UR5, PT ;  /* 0x0000000500007c0c */ /* 0x001fe2000bf02070 */
[----:B-1----:R-:W-:-:S12]  /*9630*/  IMAD.U32 R0, RZ, RZ, UR7 ;  /* 0x00000007ff007e24 */ /* 0x002fd8000f8e00ff */
[----:B------:R2:W-:Y:S01]  /*9640*/  @P0 ATOMS.AND RZ, [UR6], R0 ;  /* 0x00000000ffff098c */ /* 0x0005e2000a800006 */
[----:B------:R-:W-:Y:S05]  /*9650*/  BRA `(.L_x_20) ;  /* 0x0000000000147947 */ /* 0x000fea0003800000 */
.L_x_22:
[----:B------:R-:W-:-:S07]  /*9660*/  MOV R2, 0x9680 ;  /* 0x0000968000027802 */ /* 0x000fce0000000f00 */
[----:B------:R-:W-:Y:S05]  /*9670*/  CALL.REL.NOINC `($__internal_0_$__cuda_sm10x_tcgen05_guardrail_trap_col_being_dealloced_not_returned_by_alloc) ;  /* 0x00000000005c7944 */ /* 0x000fea0003c00000 */
[----:B------:R-:W-:Y:S05]  /*9680*/  BRA `(.L_x_20) ;  /* 0x0000000000087947 */ /* 0x000fea0003800000 */
.L_x_21:
[----:B------:R-:W-:-:S07]  /*9690*/  MOV R2, 0x96b0 ;  /* 0x000096b000027802 */ /* 0x000fce0000000f00 */
[----:B------:R-:W-:Y:S05]  /*96a0*/  CALL.REL.NOINC `($__internal_2_$__cuda_sm10x_tcgen05_guardrail_trap_unallocated_columns_being_dealloced) ;  /* 0x0000000000687944 */ /* 0x000fea0003c00000 */
.L_x_20:
[----:B------:R-:W-:Y:S01]  /*96b0*/  NOP ;  /* 0x0000000000007918 */ /* 0x000fe20000000000 */
[----:B--2---:R-:W-:Y:S05]  /*96c0*/  EXIT ;  /* 0x000000000000794d */ /* 0x004fea0003800000 */
.L_x_7:
[----:B------:R-:W-:-:S07]  /*96d0*/  IMAD.MOV.U32 R3, RZ, RZ, R2 ;  /* 0x000000ffff037224 */ /* 0x000fce00078e0002 */
.L_x_23:
[----:B0-----:R0:W1:Y:S02]  /*96e0*/  SYNCS.PHASECHK.TRANS64.TRYWAIT P1, [R7+URZ], R3 ;  /* 0x00000003070075a7 */ /* 0x00106400080211ff */
[----:B-1----:R-:W-:Y:S05]  /*96f0*/  @!P1 NANOSLEEP.SYNCS 0x989680 ;  /* 0x009896800000995d */ /* 0x002fea0003900000 */
[----:B------:R-:W1:Y:S02]  /*9700*/  @!P1 SYNCS.PHASECHK.TRANS64 P1, [R7+URZ], R3 ;  /* 0x00000003070095a7 */ /* 0x000e6400080210ff */
[----:B-1----:R-:W-:Y:S05]  /*9710*/  @!P1 BRA `(.L_x_23) ;  /* 0xfffffffc00f09947 */ /* 0x002fea000383ffff */
[----:B------:R-:W-:Y:S05]  /*9720*/  BRA `(.L_x_6) ;  /* 0xffffff6c00007947 */ /* 0x000fea000383ffff */
.L_x_10:
[----:B------:R-:W-:-:S07]  /*9730*/  IMAD.MOV.U32 R3, RZ, RZ, R2 ;  /* 0x000000ffff037224 */ /* 0x000fce00078e0002 */
.L_x_24:
[----:B0-----:R0:W1:Y:S02]  /*9740*/  SYNCS.PHASECHK.TRANS64.TRYWAIT P0, [R9+URZ], R3 ;  /* 0x00000003090075a7 */ /* 0x00106400080011ff */
[----:B-1----:R-:W-:Y:S05]  /*9750*/  @!P0 NANOSLEEP.SYNCS 0x989680 ;  /* 0x009896800000895d */ /* 0x002fea0003900000 */
[----:B------:R-:W1:Y:S02]  /*9760*/  @!P0 SYNCS.PHASECHK.TRANS64 P0, [R9+URZ], R3 ;  /* 0x00000003090085a7 */ /* 0x000e6400080010ff */
[----:B-1----:R-:W-:Y:S05]  /*9770*/  @!P0 BRA `(.L_x_24) ;  /* 0xfffffffc00f08947 */ /* 0x002fea000383ffff */
[----:B------:R-:W-:Y:S05]  /*9780*/  BRA `(.L_x_9) ;  /* 0xffffff6c00647947 */ /* 0x000fea000383ffff */
.L_x_15:
[----:B------:R-:W0:Y:S02]  /*9790*/  SYNCS.PHASECHK.TRANS64.TRYWAIT P1, [UR11], R4 ;  /* 0x00000004ff0075a7 */ /* 0x000e24000802110b */
[----:B0-----:R-:W-:Y:S05]  /*97a0*/  @!P1 BRA `(.L_x_15) ;  /* 0xfffffffc00f89947 */ /* 0x001fea000383ffff */
[----:B------:R-:W-:Y:S05]  /*97b0*/  BRA `(.L_x_25) ;  /* 0xffffffb400207947 */ /* 0x000fea000383ffff */
.L_x_19:
[----:B------:R-:W0:Y:S02]  /*97c0*/  SYNCS.PHASECHK.TRANS64.TRYWAIT P0, [UR11], R3 ;  /* 0x00000003ff0075a7 */ /* 0x000e24000800110b */
[----:B0-----:R-:W-:Y:S05]  /*97d0*/  @!P0 BRA `(.L_x_19) ;  /* 0xfffffffc00f88947 */ /* 0x001fea000383ffff */
[----:B------:R-:W-:Y:S05]  /*97e0*/  BRA `(.L_x_18) ;  /* 0xffffffbc002c7947 */ /* 0x000fea000383ffff */
        .weak           $__internal_0_$__cuda_sm10x_tcgen05_guardrail_trap_col_being_dealloced_not_returned_by_alloc
        .type           $__internal_0_$__cuda_sm10x_tcgen05_guardrail_trap_col_being_dealloced_not_returned_by_alloc,@function
        .size           $__internal_0_$__cuda_sm10x_tcgen05_guardrail_trap_col_being_dealloced_not_returned_by_alloc,($__internal_1_$__cuda_sm10x_tcgen05_guardrail_trap_phase_invalid_during_alloc - $__internal_0_$__cuda_sm10x_tcgen05_guardrail_trap_col_being_dealloced_not_returned_by_alloc)
$__internal_0_$__cuda_sm10x_tcgen05_guardrail_trap_col_being_dealloced_not_returned_by_alloc:
[----:B------:R-:W-:Y:S05]  /*97f0*/  BPT.TRAP 0x1 ;  /* 0x000000040000795c */ /* 0x000fea0000300000 */
[----:B------:R-:W-:-:S04]  /*9800*/  IMAD.MOV.U32 R3, RZ, RZ, 0x0 ;  /* 0x00000000ff037424 */ /* 0x000fc800078e00ff */
[----:B------:R-:W-:Y:S05]  /*9810*/  RET.REL.NODEC R2 `(matmul_kernel) ;  /* 0xffffff6402f87950 */ /* 0x000fea0003c3ffff */
        .weak           $__internal_1_$__cuda_sm10x_tcgen05_guardrail_trap_phase_invalid_during_alloc
        .type           $__internal_1_$__cuda_sm10x_tcgen05_guardrail_trap_phase_invalid_during_alloc,@function
        .size           $__internal_1_$__cuda_sm10x_tcgen05_guardrail_trap_phase_invalid_during_alloc,($__internal_2_$__cuda_sm10x_tcgen05_guardrail_trap_unallocated_columns_being_dealloced - $__internal_1_$__cuda_sm10x_tcgen05_guardrail_trap_phase_invalid_during_alloc)
$__internal_1_$__cuda_sm10x_tcgen05_guardrail_trap_phase_invalid_during_alloc:
[----:B------:R-:W-:Y:S05]  /*9820*/  BPT.TRAP 0x1 ;  /* 0x000000040000795c */ /* 0x000fea0000300000 */
[----:B------:R-:W-:-:S04]  /*9830*/  IMAD.MOV.U32 R3, RZ, RZ, 0x0 ;  /* 0x00000000ff037424 */ /* 0x000fc800078e00ff */
[----:B------:R-:W-:Y:S05]  /*9840*/  RET.REL.NODEC R2 `(matmul_kernel) ;  /* 0xffffff6402ec7950 */ /* 0x000fea0003c3ffff */
        .weak           $__internal_2_$__cuda_sm10x_tcgen05_guardrail_trap_unallocated_columns_being_dealloced
        .type           $__internal_2_$__cuda_sm10x_tcgen05_guardrail_trap_unallocated_columns_being_dealloced,@function
        .size           $__internal_2_$__cuda_sm10x_tcgen05_guardrail_trap_unallocated_columns_being_dealloced,(.L_x_29 - $__internal_2_$__cuda_sm10x_tcgen05_guardrail_trap_unallocated_columns_being_dealloced)
$__internal_2_$__cuda_sm10x_tcgen05_guardrail_trap_unallocated_columns_being_dealloced:
[----:B------:R-:W-:Y:S05]  /*9850*/  BPT.TRAP 0x1 ;  /* 0x000000040000795c */ /* 0x000fea0000300000 */
[----:B------:R-:W-:-:S04]  /*9860*/  IMAD.MOV.U32 R3, RZ, RZ, 0x0 ;  /* 0x00000000ff037424 */ /* 0x000fc800078e00ff */
[----:B------:R-:W-:Y:S05]  /*9870*/  RET.REL.NODEC R2 `(matmul_kernel) ;  /* 0xffffff6402e07950 */ /* 0x000fea0003c3ffff */
.L_x_26:
[----:B------:R-:W-:-:S00]  /*9880*/  BRA `(.L_x_26) ;  /* 0xfffffffc00fc7947 */ /* 0x000fc0000383ffff */
[----:B------:R-:W-:-:S00]  /*9890*/  NOP ;  /* 0x0000000000007918 */ /* 0x000fc00000000000 */
        /* <DEDUP_REMOVED lines=14> */
.L_x_29:


//--------------------- .nv.shared.matmul_kernel  --------------------------
	.section	.nv.shared.matmul_kernel,"aw",@nobits
	.sectionflags	@""
	.align	16
	.zero		1024


//--------------------- .nv.shared.reserved.0     --------------------------
	.section	.nv.shared.reserved.0,"aw",@nobits
	.align	8
	.weak		__nv_reservedSMEM_offset_0_alias
	.size		__nv_reservedSMEM_offset_0_alias, 0, 64
	.other		__nv_reservedSMEM_offset_0_alias,@"STO_CUDA_RESERVED_SHARED STV_DEFAULT"
__nv_reservedSMEM_offset_0_alias:
	.zero		0
.nv.shared.reserved.0:
	.zero		64
	.weak		__nv_reservedSMEM_allocation_phase
	.type		__nv_reservedSMEM_allocation_phase,@object
	.size		__nv_reservedSMEM_allocation_phase,(.L_0 - __nv_reservedSMEM_allocation_phase)
__nv_reservedSMEM_allocation_phase:
	.zero		1
.L_0:
	.zero		7
	.weak		__nv_reservedSMEM_devtool_atexit_pc
	.type		__nv_reservedSMEM_devtool_atexit_pc,@object
	.size		__nv_reservedSMEM_devtool_atexit_pc,(__nv_reservedSMEM_allocation_mask - __nv_reservedSMEM_devtool_atexit_pc)
__nv_reservedSMEM_devtool_atexit_pc:
	.zero		8
	.weak		__nv_reservedSMEM_allocation_mask
	.type		__nv_reservedSMEM_allocation_mask,@object
	.size		__nv_reservedSMEM_allocation_mask,(.L_2 - __nv_reservedSMEM_allocation_mask)
__nv_reservedSMEM_allocation_mask:
	.zero		4
.L_2:
	.zero		4
	.weak		__nv_reservedSMEM_tmem_allocation_pipeline_mbarrier
	.type		__nv_reservedSMEM_tmem_allocation_pipeline_mbarrier,@object
	.size		__nv_reservedSMEM_tmem_allocation_pipeline_mbarrier,(__nv_reservedSMEM_tmem_allocation_pipeline_mbarrier_parity - __nv_reservedSMEM_tmem_allocation_pipeline_mbarrier)
__nv_reservedSMEM_tmem_allocation_pipeline_mbarrier:
	.zero		8
	.weak		__nv_reservedSMEM_tmem_allocation_pipeline_mbarrier_parity
	.type		__nv_reservedSMEM_tmem_allocation_pipeline_mbarrier_parity,@object
	.size		__nv_reservedSMEM_tmem_allocation_pipeline_mbarrier_parity,(.L_4 - __nv_reservedSMEM_tmem_allocation_pipeline_mbarrier_parity)
__nv_reservedSMEM_tmem_allocation_pipeline_mbarrier_parity:
	.zero		4
.L_4:


//--------------------- .nv.constant0.matmul_kernel --------------------------
	.section	.nv.constant0.matmul_kernel,"a",@progbits
	.sectionflags	@""
	.align	4
.nv.constant0.matmul_kernel:
	.zero		976


//--------------------- SYMBOLS --------------------------

	.type		.nv.reservedSmem.offset0,@object
	.size		.nv.reservedSmem.offset0,0x4
	.type		.nv.reservedSmem.cap,@object
	.size		.nv.reservedSmem.cap,0x4
